	.target	sm_90a

	.elftype	@"ET_EXEC"


//--------------------- .note.nv.tkinfo           --------------------------
	.section	.note.nv.tkinfo,"",@"SHT_NOTE"
	.sectionflags	@"SHF_NOTE_NV_TKINFO"
	.tkinfo
        /*0018*/ 	.word	0x00000002
        /*0030*/ 	.string	""
        /*0030*/ 	.string	"ptxas"
        /*0030*/ 	.string	"Cuda compilation tools, release 13.0, V13.0.88"
        /*0030*/ 	.string	"Build cuda_13.0.r13.0/compiler.36424714_0"
        /*0030*/ 	.string	"-arch sm_90a -m 64 "



//--------------------- .note.nv.cuinfo           --------------------------
	.section	.note.nv.cuinfo,"",@"SHT_NOTE"
	.sectionflags	@"SHF_NOTE_NV_CUINFO"
        /*0018*/ 	.short	0x0002
        /*001a*/ 	.short	0x005a
        /*001c*/ 	.short	0x0082
	.zero		2


//--------------------- .nv.info                  --------------------------
	.section	.nv.info,"",@"SHT_CUDA_INFO"
	.align	4


	//----- nvinfo : EIATTR_REGCOUNT
	.align		4
        /*0000*/ 	.byte	0x04, 0x2f
        /*0002*/ 	.short	(.L_15 - .L_14)
	.align		4
.L_14:
        /*0004*/ 	.word	index@(_ZN7cutlass13device_kernelINS_4gemm6kernel13GemmUniversalIN4cute5tupleIJiiiiEEENS1_10collective13CollectiveMmaINS1_34MainloopSm90TmaGmmaWarpSpecializedILi6ENS5_IJNS4_1CILi1EEESB_SB_EEENS1_35KernelTmaWarpSpecializedCooperativeEEENS5_IJNSA_ILi192EEENSA_ILi80EEENSA_ILi64EEEEEENS_6half_tENS5_IJlSB_lEEESJ_SK_NS4_8TiledMMAINS4_8MMA_AtomIJNS4_4SM904GMMA25MMA_64x16x16_F32F16F16_SSILNSO_5MajorE0ELSQ_0ELNSO_7ScaleInE1ELSR_1EEEEEENS4_6LayoutINS5_IJNSA_ILi2EEESB_SB_EEENS5_IJSB_NSA_ILi0EEESX_EEEEENS5_IJNS4_10UnderscoreES10_S10_EEEEENS4_13SM90_TMA_LOADENS4_14ComposedLayoutINS4_7SwizzleILi3ELi4ELi3EEENS4_18smem_ptr_flag_bitsILi16EEENSU_INS5_IJNSA_ILi8EEESH_EEENS5_IJSH_SB_EEEEEEEvNS4_8identityES13_S1D_vS1E_EENS_8epilogue10collective6detail29Sm90TmaWarpSpecializedAdapterINS1H_15DefaultEpilogueISJ_SK_SK_NS1G_6thread17LinearCombinationISJ_Li1EffLNS1L_9ScaleType4KindE0ELNS_15FloatRoundStyleE2ESJ_EENS1_15EpilogueDefaultEEEEEvvEEEEvNT_6ParamsE)
        /*0008*/ 	.word	0x000000a8


	//----- nvinfo : EIATTR_FRAME_SIZE
	.align		4
.L_15:
        /*000c*/ 	.byte	0x04, 0x11
        /*000e*/ 	.short	(.L_17 - .L_16)
	.align		4
.L_16:
        /*0010*/ 	.word	index@(_ZN7cutlass13device_kernelINS_4gemm6kernel13GemmUniversalIN4cute5tupleIJiiiiEEENS1_10collective13CollectiveMmaINS1_34MainloopSm90TmaGmmaWarpSpecializedILi6ENS5_IJNS4_1CILi1EEESB_SB_EEENS1_35KernelTmaWarpSpecializedCooperativeEEENS5_IJNSA_ILi192EEENSA_ILi80EEENSA_ILi64EEEEEENS_6half_tENS5_IJlSB_lEEESJ_SK_NS4_8TiledMMAINS4_8MMA_AtomIJNS4_4SM904GMMA25MMA_64x16x16_F32F16F16_SSILNSO_5MajorE0ELSQ_0ELNSO_7ScaleInE1ELSR_1EEEEEENS4_6LayoutINS5_IJNSA_ILi2EEESB_SB_EEENS5_IJSB_NSA_ILi0EEESX_EEEEENS5_IJNS4_10UnderscoreES10_S10_EEEEENS4_13SM90_TMA_LOADENS4_14ComposedLayoutINS4_7SwizzleILi3ELi4ELi3EEENS4_18smem_ptr_flag_bitsILi16EEENSU_INS5_IJNSA_ILi8EEESH_EEENS5_IJSH_SB_EEEEEEEvNS4_8identityES13_S1D_vS1E_EENS_8epilogue10collective6detail29Sm90TmaWarpSpecializedAdapterINS1H_15DefaultEpilogueISJ_SK_SK_NS1G_6thread17LinearCombinationISJ_Li1EffLNS1L_9ScaleType4KindE0ELNS_15FloatRoundStyleE2ESJ_EENS1_15EpilogueDefaultEEEEEvvEEEEvNT_6ParamsE)
        /*0014*/ 	.word	0x00000000


	//----- nvinfo : EIATTR_MIN_STACK_SIZE
	.align		4
.L_17:
        /*0018*/ 	.byte	0x04, 0x12
        /*001a*/ 	.short	(.L_19 - .L_18)
	.align		4
.L_18:
        /*001c*/ 	.word	index@(_ZN7cutlass13device_kernelINS_4gemm6kernel13GemmUniversalIN4cute5tupleIJiiiiEEENS1_10collective13CollectiveMmaINS1_34MainloopSm90TmaGmmaWarpSpecializedILi6ENS5_IJNS4_1CILi1EEESB_SB_EEENS1_35KernelTmaWarpSpecializedCooperativeEEENS5_IJNSA_ILi192EEENSA_ILi80EEENSA_ILi64EEEEEENS_6half_tENS5_IJlSB_lEEESJ_SK_NS4_8TiledMMAINS4_8MMA_AtomIJNS4_4SM904GMMA25MMA_64x16x16_F32F16F16_SSILNSO_5MajorE0ELSQ_0ELNSO_7ScaleInE1ELSR_1EEEEEENS4_6LayoutINS5_IJNSA_ILi2EEESB_SB_EEENS5_IJSB_NSA_ILi0EEESX_EEEEENS5_IJNS4_10UnderscoreES10_S10_EEEEENS4_13SM90_TMA_LOADENS4_14ComposedLayoutINS4_7SwizzleILi3ELi4ELi3EEENS4_18smem_ptr_flag_bitsILi16EEENSU_INS5_IJNSA_ILi8EEESH_EEENS5_IJSH_SB_EEEEEEEvNS4_8identityES13_S1D_vS1E_EENS_8epilogue10collective6detail29Sm90TmaWarpSpecializedAdapterINS1H_15DefaultEpilogueISJ_SK_SK_NS1G_6thread17LinearCombinationISJ_Li1EffLNS1L_9ScaleType4KindE0ELNS_15FloatRoundStyleE2ESJ_EENS1_15EpilogueDefaultEEEEEvvEEEEvNT_6ParamsE)
        /*0020*/ 	.word	0x00000000
.L_19:


//--------------------- .nv.compat                --------------------------
	.section	.nv.compat,"",@"SHT_CUDA_COMPAT_INFO"
	.align	4
        /*0000*/ 	.byte	0x02, 0x09, 0x01, 0x00, 0x02, 0x02, 0x04, 0x00, 0x02, 0x05, 0x05, 0x00, 0x03, 0x07, 0x01, 0x01
        /*0010*/ 	.byte	0x02, 0x03, 0x01, 0x00, 0x02, 0x06, 0x01, 0x00, 0x04, 0x0b, 0x08, 0x00, 0x00, 0x00, 0x00, 0x00
        /*0020*/ 	.byte	0x00, 0x00, 0x00, 0x00


//--------------------- .nv.info._ZN7cutlass13device_kernelINS_4gemm6kernel13GemmUniversalIN4cute5tupleIJiiiiEEENS1_10collective13CollectiveMmaINS1_34MainloopSm90TmaGmmaWarpSpecializedILi6ENS5_IJNS4_1CILi1EEESB_SB_EEENS1_35KernelTmaWarpSpecializedCooperativeEEENS5_IJNSA_ILi192EEENSA_ILi80EEENSA_ILi64EEEEEENS_6half_tENS5_IJlSB_lEEESJ_SK_NS4_8TiledMMAINS4_8MMA_AtomIJNS4_4SM904GMMA25MMA_64x16x16_F32F16F16_SSILNSO_5MajorE0ELSQ_0ELNSO_7ScaleInE1ELSR_1EEEEEENS4_6LayoutINS5_IJNSA_ILi2EEESB_SB_EEENS5_IJSB_NSA_ILi0EEESX_EEEEENS5_IJNS4_10UnderscoreES10_S10_EEEEENS4_13SM90_TMA_LOADENS4_14ComposedLayoutINS4_7SwizzleILi3ELi4ELi3EEENS4_18smem_ptr_flag_bitsILi16EEENSU_INS5_IJNSA_ILi8EEESH_EEENS5_IJSH_SB_EEEEEEEvNS4_8identityES13_S1D_vS1E_EENS_8epilogue10collective6detail29Sm90TmaWarpSpecializedAdapterINS1H_15DefaultEpilogueISJ_SK_SK_NS1G_6thread17LinearCombinationISJ_Li1EffLNS1L_9ScaleType4KindE0ELNS_15FloatRoundStyleE2ESJ_EENS1_15EpilogueDefaultEEEEEvvEEEEvNT_6ParamsE --------------------------
	.section	.nv.info._ZN7cutlass13device_kernelINS_4gemm6kernel13GemmUniversalIN4cute5tupleIJiiiiEEENS1_10collective13CollectiveMmaINS1_34MainloopSm90TmaGmmaWarpSpecializedILi6ENS5_IJNS4_1CILi1EEESB_SB_EEENS1_35KernelTmaWarpSpecializedCooperativeEEENS5_IJNSA_ILi192EEENSA_ILi80EEENSA_ILi64EEEEEENS_6half_tENS5_IJlSB_lEEESJ_SK_NS4_8TiledMMAINS4_8MMA_AtomIJNS4_4SM904GMMA25MMA_64x16x16_F32F16F16_SSILNSO_5MajorE0ELSQ_0ELNSO_7ScaleInE1ELSR_1EEEEEENS4_6LayoutINS5_IJNSA_ILi2EEESB_SB_EEENS5_IJSB_NSA_ILi0EEESX_EEEEENS5_IJNS4_10UnderscoreES10_S10_EEEEENS4_13SM90_TMA_LOADENS4_14ComposedLayoutINS4_7SwizzleILi3ELi4ELi3EEENS4_18smem_ptr_flag_bitsILi16EEENSU_INS5_IJNSA_ILi8EEESH_EEENS5_IJSH_SB_EEEEEEEvNS4_8identityES13_S1D_vS1E_EENS_8epilogue10collective6detail29Sm90TmaWarpSpecializedAdapterINS1H_15DefaultEpilogueISJ_SK_SK_NS1G_6thread17LinearCombinationISJ_Li1EffLNS1L_9ScaleType4KindE0ELNS_15FloatRoundStyleE2ESJ_EENS1_15EpilogueDefaultEEEEEvvEEEEvNT_6ParamsE,"",@"SHT_CUDA_INFO"
	.sectionflags	@""
	.align	4


	//----- nvinfo : EIATTR_CUDA_API_VERSION
	.align		4
        /*0000*/ 	.byte	0x04, 0x37
        /*0002*/ 	.short	(.L_21 - .L_20)
.L_20:
        /*0004*/ 	.word	0x00000082


	//----- nvinfo : EIATTR_KPARAM_INFO
	.align		4
.L_21:
        /*0008*/ 	.byte	0x04, 0x17
        /*000a*/ 	.short	(.L_23 - .L_22)
.L_22:
        /*000c*/ 	.word	0x00000000
        /*0010*/ 	.short	0x0000
        /*0012*/ 	.short	0x0070
        /*0014*/ 	.byte	0x00, 0xf0, 0x01, 0x10


	//----- nvinfo : EIATTR_SPARSE_MMA_MASK
	.align		4
.L_23:
        /*0018*/ 	.byte	0x03, 0x50
        /*001a*/ 	.short	0x0000


	//----- nvinfo : EIATTR_MAXREG_COUNT
	.align		4
        /*001c*/ 	.byte	0x03, 0x1b
        /*001e*/ 	.short	0x00a8


	//----- nvinfo : EIATTR_NUM_BARRIERS
	.align		4
        /*0020*/ 	.byte	0x02, 0x4c
        /*0022*/ 	.byte	0x01
	.zero		1


	//----- nvinfo : EIATTR_EXTERNS
	.align		4
        /*0024*/ 	.byte	0x04, 0x0f
        /*0026*/ 	.short	(.L_25 - .L_24)


	//   ....[0]....
	.align		4
.L_24:
        /*0028*/ 	.word	index@(__assertfail)


	//----- nvinfo : EIATTR_MERCURY_ISA_VERSION
	.align		4
.L_25:
        /*002c*/ 	.byte	0x03, 0x5f
        /*002e*/ 	.short	0x0101


	//----- nvinfo : EIATTR_INT_WARP_WIDE_INSTR_OFFSETS
	.align		4
        /*0030*/ 	.byte	0x04, 0x31
        /*0032*/ 	.short	(.L_27 - .L_26)


	//   ....[0]....
.L_26:
        /*0034*/ 	.word	0x000003f0


	//   ....[1]....
        /*0038*/ 	.word	0x00000420


	//   ....[2]....
        /*003c*/ 	.word	0x00000500


	//----- nvinfo : EIATTR_COOP_GROUP_MASK_REGIDS
	.align		4
.L_27:
        /*0040*/ 	.byte	0x04, 0x29
        /*0042*/ 	.short	(.L_29 - .L_28)


	//   ....[0]....
.L_28:
        /*0044*/ 	.word	0xffffffff


	//   ....[1]....
        /*0048*/ 	.word	0xffffffff


	//   ....[2]....
        /*004c*/ 	.word	0xffffffff


	//   ....[3]....
        /*0050*/ 	.word	0xffffffff


	//   ....[4]....
        /*0054*/ 	.word	0xffffffff


	//----- nvinfo : EIATTR_COOP_GROUP_INSTR_OFFSETS
	.align		4
.L_29:
        /*0058*/ 	.byte	0x04, 0x28
        /*005a*/ 	.short	(.L_31 - .L_30)


	//   ....[0]....
.L_30:
        /*005c*/ 	.word	0x00000060


	//   ....[1]....
        /*0060*/ 	.word	0x00000070


	//   ....[2]....
        /*0064*/ 	.word	0x00000130


	//   ....[3]....
        /*0068*/ 	.word	0x00000300


	//   ....[4]....
        /*006c*/ 	.word	0x00000fb0


	//----- nvinfo : EIATTR_REG_RECONFIG
	.align		4
.L_31:
        /*0070*/ 	.byte	0x01, 0x54
	.zero		2


	//----- nvinfo : EIATTR_SYSCALL_OFFSETS
	.align		4
        /*0074*/ 	.byte	0x04, 0x46
        /*0076*/ 	.short	(.L_33 - .L_32)


	//   ....[0]....
.L_32:
        /*0078*/ 	.word	0x00001170


	//----- nvinfo : EIATTR_MBARRIER_INSTR_OFFSETS
	.align		4
.L_33:
        /*007c*/ 	.byte	0x04, 0x39
        /*007e*/ 	.short	(.L_35 - .L_34)


	//   ....[0]....
.L_34:
        /*0080*/ 	.word	0x00000230
        /*0084*/ 	.word	0x000000ff
        /*0088*/ 	.word	0x00000000
        /*008c*/ 	.short	0x0100
        /*008e*/ 	.byte	0x08
	.zero		1


	//   ....[1]....
        /*0090*/ 	.word	0x00000240
        /*0094*/ 	.word	0x000000ff
        /*0098*/ 	.word	0x00000030
        /*009c*/ 	.short	0x0100
        /*009e*/ 	.byte	0x08
	.zero		1


	//   ....[2]....
        /*00a0*/ 	.word	0x00000250
        /*00a4*/ 	.word	0x000000ff
        /*00a8*/ 	.word	0x00000008
        /*00ac*/ 	.short	0x0100
        /*00ae*/ 	.byte	0x08
	.zero		1


	//   ....[3]....
        /*00b0*/ 	.word	0x00000260
        /*00b4*/ 	.word	0x000000ff
        /*00b8*/ 	.word	0x00000038
        /*00bc*/ 	.short	0x0100
        /*00be*/ 	.byte	0x08
	.zero		1


	//   ....[4]....
        /*00c0*/ 	.word	0x00000270
        /*00c4*/ 	.word	0x000000ff
        /*00c8*/ 	.word	0x00000010
        /*00cc*/ 	.short	0x0100
        /*00ce*/ 	.byte	0x08
	.zero		1


	//   ....[5]....
        /*00d0*/ 	.word	0x00000280
        /*00d4*/ 	.word	0x000000ff
        /*00d8*/ 	.word	0x00000040
        /*00dc*/ 	.short	0x0100
        /*00de*/ 	.byte	0x08
	.zero		1


	//   ....[6]....
        /*00e0*/ 	.word	0x00000290
        /*00e4*/ 	.word	0x000000ff
        /*00e8*/ 	.word	0x00000018
        /*00ec*/ 	.short	0x0100
        /*00ee*/ 	.byte	0x08
	.zero		1


	//   ....[7]....
        /*00f0*/ 	.word	0x000002a0
        /*00f4*/ 	.word	0x000000ff
        /*00f8*/ 	.word	0x00000048
        /*00fc*/ 	.short	0x0100
        /*00fe*/ 	.byte	0x08
	.zero		1


	//   ....[8]....
        /*0100*/ 	.word	0x000002b0
        /*0104*/ 	.word	0x000000ff
        /*0108*/ 	.word	0x00000020
        /*010c*/ 	.short	0x0100
        /*010e*/ 	.byte	0x08
	.zero		1


	//   ....[9]....
        /*0110*/ 	.word	0x000002c0
        /*0114*/ 	.word	0x000000ff
        /*0118*/ 	.word	0x00000050
        /*011c*/ 	.short	0x0100
        /*011e*/ 	.byte	0x08
	.zero		1


	//   ....[10]....
        /*0120*/ 	.word	0x000002d0
        /*0124*/ 	.word	0x000000ff
        /*0128*/ 	.word	0x00000028
        /*012c*/ 	.short	0x0100
        /*012e*/ 	.byte	0x08
	.zero		1


	//   ....[11]....
        /*0130*/ 	.word	0x000002e0
        /*0134*/ 	.word	0x000000ff
        /*0138*/ 	.word	0x00000058
        /*013c*/ 	.short	0x0100
        /*013e*/ 	.byte	0x08
	.zero		1


	//   ....[12]....
        /*0140*/ 	.word	0x00000570
        /*0144*/ 	.word	0x000000ff
        /*0148*/ 	.word	0x00000070
        /*014c*/ 	.short	0x0100
        /*014e*/ 	.byte	0x06
	.zero		1


	//   ....[13]....
        /*0150*/ 	.word	0x000005d0
        /*0154*/ 	.word	0x000000ff
        /*0158*/ 	.word	0x00000078
        /*015c*/ 	.short	0x0100
        /*015e*/ 	.byte	0x06
	.zero		1


	//   ....[14]....
        /*0160*/ 	.word	0x000011f0
        /*0164*/ 	.word	0x00000003
        /*0168*/ 	.word	0x00000000
        /*016c*/ 	.short	0x010a
        /*016e*/ 	.byte	0x3f
	.zero		1


	//   ....[15]....
        /*0170*/ 	.word	0x00001230
        /*0174*/ 	.word	0x00000003
        /*0178*/ 	.word	0x00000000
        /*017c*/ 	.short	0x010a
        /*017e*/ 	.byte	0x3f
	.zero		1


	//   ....[16]....
        /*0180*/ 	.word	0x00002330
        /*0184*/ 	.word	0x000000ff
        /*0188*/ 	.word	0x00000000
        /*018c*/ 	.short	0x010a
        /*018e*/ 	.byte	0x08
	.zero		1


	//   ....[17]....
        /*0190*/ 	.word	0x00002370
        /*0194*/ 	.word	0x000000ff
        /*0198*/ 	.word	0x00000000
        /*019c*/ 	.short	0x010a
        /*019e*/ 	.byte	0x08
	.zero		1


	//   ....[18]....
        /*01a0*/ 	.word	0x00003340
        /*01a4*/ 	.word	0x000000ff
        /*01a8*/ 	.word	0x00000000
        /*01ac*/ 	.short	0x0101
        /*01ae*/ 	.byte	0x08
	.zero		1


	//   ....[19]....
        /*01b0*/ 	.word	0x000034f0
        /*01b4*/ 	.word	0x00000000
        /*01b8*/ 	.word	0x00000000
        /*01bc*/ 	.short	0x0101
        /*01be*/ 	.byte	0x3f
	.zero		1


	//   ....[20]....
        /*01c0*/ 	.word	0x000097f0
        /*01c4*/ 	.word	0x0000000e
        /*01c8*/ 	.word	0x00000030
        /*01cc*/ 	.short	0x010a
        /*01ce*/ 	.byte	0x3f
	.zero		1


	//   ....[21]....
        /*01d0*/ 	.word	0x00009b70
        /*01d4*/ 	.word	0x00000006
        /*01d8*/ 	.word	0x00000078
        /*01dc*/ 	.short	0x0101
        /*01de*/ 	.byte	0x3f
	.zero		1


	//   ....[22]....
        /*01e0*/ 	.word	0x0000a2a0
        /*01e4*/ 	.word	0x00000007
        /*01e8*/ 	.word	0x00000000
        /*01ec*/ 	.short	0x010a
        /*01ee*/ 	.byte	0x3f
	.zero		1


	//   ....[23]....
        /*01f0*/ 	.word	0x0000a320
        /*01f4*/ 	.word	0x00000009
        /*01f8*/ 	.word	0x00000000
        /*01fc*/ 	.short	0x010a
        /*01fe*/ 	.byte	0x3f
	.zero		1


	//   ....[24]....
        /*0200*/ 	.word	0x0000a3b0
        /*0204*/ 	.word	0x00000006
        /*0208*/ 	.word	0x00000000
        /*020c*/ 	.short	0x010a
        /*020e*/ 	.byte	0x3f
	.zero		1


	//   ....[25]....
        /*0210*/ 	.word	0x0000a440
        /*0214*/ 	.word	0x00000009
        /*0218*/ 	.word	0x00000000
        /*021c*/ 	.short	0x010a
        /*021e*/ 	.byte	0x3f
	.zero		1


	//   ....[26]....
        /*0220*/ 	.word	0x0000a4d0
        /*0224*/ 	.word	0x00000006
        /*0228*/ 	.word	0x00000000
        /*022c*/ 	.short	0x010a
        /*022e*/ 	.byte	0x3f
	.zero		1


	//   ....[27]....
        /*0230*/ 	.word	0x0000a560
        /*0234*/ 	.word	0x00000003
        /*0238*/ 	.word	0x00000000
        /*023c*/ 	.short	0x010a
        /*023e*/ 	.byte	0x3f
	.zero		1


	//   ....[28]....
        /*0240*/ 	.word	0x0000a5c0
        /*0244*/ 	.word	0x00000003
        /*0248*/ 	.word	0x00000000
        /*024c*/ 	.short	0x010a
        /*024e*/ 	.byte	0x3f
	.zero		1


	//   ....[29]....
        /*0250*/ 	.word	0x0000a620
        /*0254*/ 	.word	0x00000005
        /*0258*/ 	.word	0x00000000
        /*025c*/ 	.short	0x010a
        /*025e*/ 	.byte	0x3f
	.zero		1


	//   ....[30]....
        /*0260*/ 	.word	0x0000a6f0
        /*0264*/ 	.word	0x0000000e
        /*0268*/ 	.word	0x00000030
        /*026c*/ 	.short	0x010a
        /*026e*/ 	.byte	0x3f
	.zero		1


	//   ....[31]....
        /*0270*/ 	.word	0x0000a7c0
        /*0274*/ 	.word	0x00000007
        /*0278*/ 	.word	0x00000000
        /*027c*/ 	.short	0x010a
        /*027e*/ 	.byte	0x3f
	.zero		1


	//   ....[32]....
        /*0280*/ 	.word	0x0000a810
        /*0284*/ 	.word	0x00000009
        /*0288*/ 	.word	0x00000000
        /*028c*/ 	.short	0x010a
        /*028e*/ 	.byte	0x3f
	.zero		1


	//   ....[33]....
        /*0290*/ 	.word	0x0000a860
        /*0294*/ 	.word	0x00000006
        /*0298*/ 	.word	0x00000000
        /*029c*/ 	.short	0x010a
        /*029e*/ 	.byte	0x3f
	.zero		1


	//   ....[34]....
        /*02a0*/ 	.word	0x0000a8b0
        /*02a4*/ 	.word	0x00000009
        /*02a8*/ 	.word	0x00000000
        /*02ac*/ 	.short	0x010a
        /*02ae*/ 	.byte	0x3f
	.zero		1


	//   ....[35]....
        /*02b0*/ 	.word	0x0000a900
        /*02b4*/ 	.word	0x00000006
        /*02b8*/ 	.word	0x00000000
        /*02bc*/ 	.short	0x010a
        /*02be*/ 	.byte	0x3f
	.zero		1


	//----- nvinfo : EIATTR_NUM_MBARRIERS
	.align		4
.L_35:
        /*02c0*/ 	.byte	0x03, 0x38
        /*02c2*/ 	.short	0x000e


	//----- nvinfo : EIATTR_EXIT_INSTR_OFFSETS
	.align		4
        /*02c4*/ 	.byte	0x04, 0x1c
        /*02c6*/ 	.short	(.L_37 - .L_36)


	//   ....[0]....
.L_36:
        /*02c8*/ 	.word	0x00000620


	//   ....[1]....
        /*02cc*/ 	.word	0x00000ee0


	//   ....[2]....
        /*02d0*/ 	.word	0x00008e60


	//   ....[3]....
        /*02d4*/ 	.word	0x00009490


	//   ....[4]....
        /*02d8*/ 	.word	0x0000a5b0


	//----- nvinfo : EIATTR_MAX_THREADS
	.align		4
.L_37:
        /*02dc*/ 	.byte	0x04, 0x05
        /*02de*/ 	.short	(.L_39 - .L_38)
.L_38:
        /*02e0*/ 	.word	0x00000180
        /*02e4*/ 	.word	0x00000001
        /*02e8*/ 	.word	0x00000001


	//----- nvinfo : EIATTR_CRS_STACK_SIZE
	.align		4
.L_39:
        /*02ec*/ 	.byte	0x04, 0x1e
        /*02ee*/ 	.short	(.L_41 - .L_40)
.L_40:
        /*02f0*/ 	.word	0x00000000


	//----- nvinfo : EIATTR_CBANK_PARAM_SIZE
	.align		4
.L_41:
        /*02f4*/ 	.byte	0x03, 0x19
        /*02f6*/ 	.short	0x0470


	//----- nvinfo : EIATTR_PARAM_CBANK
	.align		4
        /*02f8*/ 	.byte	0x04, 0x0a
        /*02fa*/ 	.short	(.L_43 - .L_42)
	.align		4
.L_42:
        /*02fc*/ 	.word	index@(.nv.constant0._ZN7cutlass13device_kernelINS_4gemm6kernel13GemmUniversalIN4cute5tupleIJiiiiEEENS1_10collective13CollectiveMmaINS1_34MainloopSm90TmaGmmaWarpSpecializedILi6ENS5_IJNS4_1CILi1EEESB_SB_EEENS1_35KernelTmaWarpSpecializedCooperativeEEENS5_IJNSA_ILi192EEENSA_ILi80EEENSA_ILi64EEEEEENS_6half_tENS5_IJlSB_lEEESJ_SK_NS4_8TiledMMAINS4_8MMA_AtomIJNS4_4SM904GMMA25MMA_64x16x16_F32F16F16_SSILNSO_5MajorE0ELSQ_0ELNSO_7ScaleInE1ELSR_1EEEEEENS4_6LayoutINS5_IJNSA_ILi2EEESB_SB_EEENS5_IJSB_NSA_ILi0EEESX_EEEEENS5_IJNS4_10UnderscoreES10_S10_EEEEENS4_13SM90_TMA_LOADENS4_14ComposedLayoutINS4_7SwizzleILi3ELi4ELi3EEENS4_18smem_ptr_flag_bitsILi16EEENSU_INS5_IJNSA_ILi8EEESH_EEENS5_IJSH_SB_EEEEEEEvNS4_8identityES13_S1D_vS1E_EENS_8epilogue10collective6detail29Sm90TmaWarpSpecializedAdapterINS1H_15DefaultEpilogueISJ_SK_SK_NS1G_6thread17LinearCombinationISJ_Li1EffLNS1L_9ScaleType4KindE0ELNS_15FloatRoundStyleE2ESJ_EENS1_15EpilogueDefaultEEEEEvvEEEEvNT_6ParamsE)
        /*0300*/ 	.short	0x0210
        /*0302*/ 	.short	0x0470


	//----- nvinfo : EIATTR_SW_WAR
	.align		4
.L_43:
        /*0304*/ 	.byte	0x04, 0x36
        /*0306*/ 	.short	(.L_45 - .L_44)
.L_44:
        /*0308*/ 	.word	0x00000008
.L_45:


//--------------------- .nv.callgraph             --------------------------
	.section	.nv.callgraph,"",@"SHT_CUDA_CALLGRAPH"
	.align	4
	.sectionentsize	8
	.align		4
        /*0000*/ 	.word	0x00000000
	.align		4
        /*0004*/ 	.word	0xffffffff
	.align		4
        /*0008*/ 	.word	index@(_ZN7cutlass13device_kernelINS_4gemm6kernel13GemmUniversalIN4cute5tupleIJiiiiEEENS1_10collective13CollectiveMmaINS1_34MainloopSm90TmaGmmaWarpSpecializedILi6ENS5_IJNS4_1CILi1EEESB_SB_EEENS1_35KernelTmaWarpSpecializedCooperativeEEENS5_IJNSA_ILi192EEENSA_ILi80EEENSA_ILi64EEEEEENS_6half_tENS5_IJlSB_lEEESJ_SK_NS4_8TiledMMAINS4_8MMA_AtomIJNS4_4SM904GMMA25MMA_64x16x16_F32F16F16_SSILNSO_5MajorE0ELSQ_0ELNSO_7ScaleInE1ELSR_1EEEEEENS4_6LayoutINS5_IJNSA_ILi2EEESB_SB_EEENS5_IJSB_NSA_ILi0EEESX_EEEEENS5_IJNS4_10UnderscoreES10_S10_EEEEENS4_13SM90_TMA_LOADENS4_14ComposedLayoutINS4_7SwizzleILi3ELi4ELi3EEENS4_18smem_ptr_flag_bitsILi16EEENSU_INS5_IJNSA_ILi8EEESH_EEENS5_IJSH_SB_EEEEEEEvNS4_8identityES13_S1D_vS1E_EENS_8epilogue10collective6detail29Sm90TmaWarpSpecializedAdapterINS1H_15DefaultEpilogueISJ_SK_SK_NS1G_6thread17LinearCombinationISJ_Li1EffLNS1L_9ScaleType4KindE0ELNS_15FloatRoundStyleE2ESJ_EENS1_15EpilogueDefaultEEEEEvvEEEEvNT_6ParamsE)
	.align		4
        /*000c*/ 	.word	index@(__assertfail)
	.align		4
        /*0010*/ 	.word	0x00000000
	.align		4
        /*0014*/ 	.word	0xfffffffe
	.align		4
        /*0018*/ 	.word	0x00000000
	.align		4
        /*001c*/ 	.word	0xfffffffd
	.align		4
        /*0020*/ 	.word	0x00000000
	.align		4
        /*0024*/ 	.word	0xfffffffc


//--------------------- .nv.constant4             --------------------------
	.section	.nv.constant4,"a",@progbits
	.align	8
	.align		8
.nv.constant4:
        /*0000*/ 	.dword	__assertfail
	.align		8
        /*0008*/ 	.dword	__unnamed_1
	.align		8
        /*0010*/ 	.dword	_ZN40_INTERNAL_f702767a_4_k_cu_ca2576f7_148024cuda3std3__45__cpo5beginE
	.align		8
        /*0018*/ 	.dword	_ZN40_INTERNAL_f702767a_4_k_cu_ca2576f7_148024cuda3std3__45__cpo3endE
	.align		8
        /*0020*/ 	.dword	_ZN40_INTERNAL_f702767a_4_k_cu_ca2576f7_148024cuda3std3__45__cpo6cbeginE
	.align		8
        /*0028*/ 	.dword	_ZN40_INTERNAL_f702767a_4_k_cu_ca2576f7_148024cuda3std3__45__cpo4cendE
	.align		8
        /*0030*/ 	.dword	_ZN40_INTERNAL_f702767a_4_k_cu_ca2576f7_148024cuda3std3__442_GLOBAL__N__f702767a_4_k_cu_ca2576f7_148026ignoreE
	.align		8
        /*0038*/ 	.dword	_ZN40_INTERNAL_f702767a_4_k_cu_ca2576f7_148024cuda3std3__419piecewise_constructE
	.align		8
        /*0040*/ 	.dword	_ZN40_INTERNAL_f702767a_4_k_cu_ca2576f7_148024cuda3std3__48in_placeE
	.align		8
        /*0048*/ 	.dword	_ZN40_INTERNAL_f702767a_4_k_cu_ca2576f7_148024cuda3std6ranges3__45__cpo4swapE
	.align		8
        /*0050*/ 	.dword	_ZN40_INTERNAL_f702767a_4_k_cu_ca2576f7_148024cuda3std6ranges3__45__cpo9iter_moveE
	.align		8
        /*0058*/ 	.dword	_ZN40_INTERNAL_f702767a_4_k_cu_ca2576f7_148024cute7productE
	.align		8
        /*0060*/ 	.dword	_ZN40_INTERNAL_f702767a_4_k_cu_ca2576f7_148024cute1_E
	.align		8
        /*0068*/ 	.dword	$str$22
	.align		8
        /*0070*/ 	.dword	$str$23


//--------------------- .text._ZN7cutlass13device_kernelINS_4gemm6kernel13GemmUniversalIN4cute5tupleIJiiiiEEENS1_10collective13CollectiveMmaINS1_34MainloopSm90TmaGmmaWarpSpecializedILi6ENS5_IJNS4_1CILi1EEESB_SB_EEENS1_35KernelTmaWarpSpecializedCooperativeEEENS5_IJNSA_ILi192EEENSA_ILi80EEENSA_ILi64EEEEEENS_6half_tENS5_IJlSB_lEEESJ_SK_NS4_8TiledMMAINS4_8MMA_AtomIJNS4_4SM904GMMA25MMA_64x16x16_F32F16F16_SSILNSO_5MajorE0ELSQ_0ELNSO_7ScaleInE1ELSR_1EEEEEENS4_6LayoutINS5_IJNSA_ILi2EEESB_SB_EEENS5_IJSB_NSA_ILi0EEESX_EEEEENS5_IJNS4_10UnderscoreES10_S10_EEEEENS4_13SM90_TMA_LOADENS4_14ComposedLayoutINS4_7SwizzleILi3ELi4ELi3EEENS4_18smem_ptr_flag_bitsILi16EEENSU_INS5_IJNSA_ILi8EEESH_EEENS5_IJSH_SB_EEEEEEEvNS4_8identityES13_S1D_vS1E_EENS_8epilogue10collective6detail29Sm90TmaWarpSpecializedAdapterINS1H_15DefaultEpilogueISJ_SK_SK_NS1G_6thread17LinearCombinationISJ_Li1EffLNS1L_9ScaleType4KindE0ELNS_15FloatRoundStyleE2ESJ_EENS1_15EpilogueDefaultEEEEEvvEEEEvNT_6ParamsE --------------------------
	.section	.text._ZN7cutlass13device_kernelINS_4gemm6kernel13GemmUniversalIN4cute5tupleIJiiiiEEENS1_10collective13CollectiveMmaINS1_34MainloopSm90TmaGmmaWarpSpecializedILi6ENS5_IJNS4_1CILi1EEESB_SB_EEENS1_35KernelTmaWarpSpecializedCooperativeEEENS5_IJNSA_ILi192EEENSA_ILi80EEENSA_ILi64EEEEEENS_6half_tENS5_IJlSB_lEEESJ_SK_NS4_8TiledMMAINS4_8MMA_AtomIJNS4_4SM904GMMA25MMA_64x16x16_F32F16F16_SSILNSO_5MajorE0ELSQ_0ELNSO_7ScaleInE1ELSR_1EEEEEENS4_6LayoutINS5_IJNSA_ILi2EEESB_SB_EEENS5_IJSB_NSA_ILi0EEESX_EEEEENS5_IJNS4_10UnderscoreES10_S10_EEEEENS4_13SM90_TMA_LOADENS4_14ComposedLayoutINS4_7SwizzleILi3ELi4ELi3EEENS4_18smem_ptr_flag_bitsILi16EEENSU_INS5_IJNSA_ILi8EEESH_EEENS5_IJSH_SB_EEEEEEEvNS4_8identityES13_S1D_vS1E_EENS_8epilogue10collective6detail29Sm90TmaWarpSpecializedAdapterINS1H_15DefaultEpilogueISJ_SK_SK_NS1G_6thread17LinearCombinationISJ_Li1EffLNS1L_9ScaleType4KindE0ELNS_15FloatRoundStyleE2ESJ_EENS1_15EpilogueDefaultEEEEEvvEEEEvNT_6ParamsE,"ax",@progbits
	.align	128
.text._ZN7cutlass13device_kernelINS_4gemm6kernel13GemmUniversalIN4cute5tupleIJiiiiEEENS1_10collective13CollectiveMmaINS1_34MainloopSm90TmaGmmaWarpSpecializedILi6ENS5_IJNS4_1CILi1EEESB_SB_EEENS1_35KernelTmaWarpSpecializedCooperativeEEENS5_IJNSA_ILi192EEENSA_ILi80EEENSA_ILi64EEEEEENS_6half_tENS5_IJlSB_lEEESJ_SK_NS4_8TiledMMAINS4_8MMA_AtomIJNS4_4SM904GMMA25MMA_64x16x16_F32F16F16_SSILNSO_5MajorE0ELSQ_0ELNSO_7ScaleInE1ELSR_1EEEEEENS4_6LayoutINS5_IJNSA_ILi2EEESB_SB_EEENS5_IJSB_NSA_ILi0EEESX_EEEEENS5_IJNS4_10UnderscoreES10_S10_EEEEENS4_13SM90_TMA_LOADENS4_14ComposedLayoutINS4_7SwizzleILi3ELi4ELi3EEENS4_18smem_ptr_flag_bitsILi16EEENSU_INS5_IJNSA_ILi8EEESH_EEENS5_IJSH_SB_EEEEEEEvNS4_8identityES13_S1D_vS1E_EENS_8epilogue10collective6detail29Sm90TmaWarpSpecializedAdapterINS1H_15DefaultEpilogueISJ_SK_SK_NS1G_6thread17LinearCombinationISJ_Li1EffLNS1L_9ScaleType4KindE0ELNS_15FloatRoundStyleE2ESJ_EENS1_15EpilogueDefaultEEEEEvvEEEEvNT_6ParamsE:
        .type           _ZN7cutlass13device_kernelINS_4gemm6kernel13GemmUniversalIN4cute5tupleIJiiiiEEENS1_10collective13CollectiveMmaINS1_34MainloopSm90TmaGmmaWarpSpecializedILi6ENS5_IJNS4_1CILi1EEESB_SB_EEENS1_35KernelTmaWarpSpecializedCooperativeEEENS5_IJNSA_ILi192EEENSA_ILi80EEENSA_ILi64EEEEEENS_6half_tENS5_IJlSB_lEEESJ_SK_NS4_8TiledMMAINS4_8MMA_AtomIJNS4_4SM904GMMA25MMA_64x16x16_F32F16F16_SSILNSO_5MajorE0ELSQ_0ELNSO_7ScaleInE1ELSR_1EEEEEENS4_6LayoutINS5_IJNSA_ILi2EEESB_SB_EEENS5_IJSB_NSA_ILi0EEESX_EEEEENS5_IJNS4_10UnderscoreES10_S10_EEEEENS4_13SM90_TMA_LOADENS4_14ComposedLayoutINS4_7SwizzleILi3ELi4ELi3EEENS4_18smem_ptr_flag_bitsILi16EEENSU_INS5_IJNSA_ILi8EEESH_EEENS5_IJSH_SB_EEEEEEEvNS4_8identityES13_S1D_vS1E_EENS_8epilogue10collective6detail29Sm90TmaWarpSpecializedAdapterINS1H_15DefaultEpilogueISJ_SK_SK_NS1G_6thread17LinearCombinationISJ_Li1EffLNS1L_9ScaleType4KindE0ELNS_15FloatRoundStyleE2ESJ_EENS1_15EpilogueDefaultEEEEEvvEEEEvNT_6ParamsE,@function
        .size           _ZN7cutlass13device_kernelINS_4gemm6kernel13GemmUniversalIN4cute5tupleIJiiiiEEENS1_10collective13CollectiveMmaINS1_34MainloopSm90TmaGmmaWarpSpecializedILi6ENS5_IJNS4_1CILi1EEESB_SB_EEENS1_35KernelTmaWarpSpecializedCooperativeEEENS5_IJNSA_ILi192EEENSA_ILi80EEENSA_ILi64EEEEEENS_6half_tENS5_IJlSB_lEEESJ_SK_NS4_8TiledMMAINS4_8MMA_AtomIJNS4_4SM904GMMA25MMA_64x16x16_F32F16F16_SSILNSO_5MajorE0ELSQ_0ELNSO_7ScaleInE1ELSR_1EEEEEENS4_6LayoutINS5_IJNSA_ILi2EEESB_SB_EEENS5_IJSB_NSA_ILi0EEESX_EEEEENS5_IJNS4_10UnderscoreES10_S10_EEEEENS4_13SM90_TMA_LOADENS4_14ComposedLayoutINS4_7SwizzleILi3ELi4ELi3EEENS4_18smem_ptr_flag_bitsILi16EEENSU_INS5_IJNSA_ILi8EEESH_EEENS5_IJSH_SB_EEEEEEEvNS4_8identityES13_S1D_vS1E_EENS_8epilogue10collective6detail29Sm90TmaWarpSpecializedAdapterINS1H_15DefaultEpilogueISJ_SK_SK_NS1G_6thread17LinearCombinationISJ_Li1EffLNS1L_9ScaleType4KindE0ELNS_15FloatRoundStyleE2ESJ_EENS1_15EpilogueDefaultEEEEEvvEEEEvNT_6ParamsE,(.L_x_228 - _ZN7cutlass13device_kernelINS_4gemm6kernel13GemmUniversalIN4cute5tupleIJiiiiEEENS1_10collective13CollectiveMmaINS1_34MainloopSm90TmaGmmaWarpSpecializedILi6ENS5_IJNS4_1CILi1EEESB_SB_EEENS1_35KernelTmaWarpSpecializedCooperativeEEENS5_IJNSA_ILi192EEENSA_ILi80EEENSA_ILi64EEEEEENS_6half_tENS5_IJlSB_lEEESJ_SK_NS4_8TiledMMAINS4_8MMA_AtomIJNS4_4SM904GMMA25MMA_64x16x16_F32F16F16_SSILNSO_5MajorE0ELSQ_0ELNSO_7ScaleInE1ELSR_1EEEEEENS4_6LayoutINS5_IJNSA_ILi2EEESB_SB_EEENS5_IJSB_NSA_ILi0EEESX_EEEEENS5_IJNS4_10UnderscoreES10_S10_EEEEENS4_13SM90_TMA_LOADENS4_14ComposedLayoutINS4_7SwizzleILi3ELi4ELi3EEENS4_18smem_ptr_flag_bitsILi16EEENSU_INS5_IJNSA_ILi8EEESH_EEENS5_IJSH_SB_EEEEEEEvNS4_8identityES13_S1D_vS1E_EENS_8epilogue10collective6detail29Sm90TmaWarpSpecializedAdapterINS1H_15DefaultEpilogueISJ_SK_SK_NS1G_6thread17LinearCombinationISJ_Li1EffLNS1L_9ScaleType4KindE0ELNS_15FloatRoundStyleE2ESJ_EENS1_15EpilogueDefaultEEEEEvvEEEEvNT_6ParamsE)
        .other          _ZN7cutlass13device_kernelINS_4gemm6kernel13GemmUniversalIN4cute5tupleIJiiiiEEENS1_10collective13CollectiveMmaINS1_34MainloopSm90TmaGmmaWarpSpecializedILi6ENS5_IJNS4_1CILi1EEESB_SB_EEENS1_35KernelTmaWarpSpecializedCooperativeEEENS5_IJNSA_ILi192EEENSA_ILi80EEENSA_ILi64EEEEEENS_6half_tENS5_IJlSB_lEEESJ_SK_NS4_8TiledMMAINS4_8MMA_AtomIJNS4_4SM904GMMA25MMA_64x16x16_F32F16F16_SSILNSO_5MajorE0ELSQ_0ELNSO_7ScaleInE1ELSR_1EEEEEENS4_6LayoutINS5_IJNSA_ILi2EEESB_SB_EEENS5_IJSB_NSA_ILi0EEESX_EEEEENS5_IJNS4_10UnderscoreES10_S10_EEEEENS4_13SM90_TMA_LOADENS4_14ComposedLayoutINS4_7SwizzleILi3ELi4ELi3EEENS4_18smem_ptr_flag_bitsILi16EEENSU_INS5_IJNSA_ILi8EEESH_EEENS5_IJSH_SB_EEEEEEEvNS4_8identityES13_S1D_vS1E_EENS_8epilogue10collective6detail29Sm90TmaWarpSpecializedAdapterINS1H_15DefaultEpilogueISJ_SK_SK_NS1G_6thread17LinearCombinationISJ_Li1EffLNS1L_9ScaleType4KindE0ELNS_15FloatRoundStyleE2ESJ_EENS1_15EpilogueDefaultEEEEEvvEEEEvNT_6ParamsE,@"STO_CUDA_ENTRY STV_DEFAULT"
_ZN7cutlass13device_kernelINS_4gemm6kernel13GemmUniversalIN4cute5tupleIJiiiiEEENS1_10collective13CollectiveMmaINS1_34MainloopSm90TmaGmmaWarpSpecializedILi6ENS5_IJNS4_1CILi1EEESB_SB_EEENS1_35KernelTmaWarpSpecializedCooperativeEEENS5_IJNSA_ILi192EEENSA_ILi80EEENSA_ILi64EEEEEENS_6half_tENS5_IJlSB_lEEESJ_SK_NS4_8TiledMMAINS4_8MMA_AtomIJNS4_4SM904GMMA25MMA_64x16x16_F32F16F16_SSILNSO_5MajorE0ELSQ_0ELNSO_7ScaleInE1ELSR_1EEEEEENS4_6LayoutINS5_IJNSA_ILi2EEESB_SB_EEENS5_IJSB_NSA_ILi0EEESX_EEEEENS5_IJNS4_10UnderscoreES10_S10_EEEEENS4_13SM90_TMA_LOADENS4_14ComposedLayoutINS4_7SwizzleILi3ELi4ELi3EEENS4_18smem_ptr_flag_bitsILi16EEENSU_INS5_IJNSA_ILi8EEESH_EEENS5_IJSH_SB_EEEEEEEvNS4_8identityES13_S1D_vS1E_EENS_8epilogue10collective6detail29Sm90TmaWarpSpecializedAdapterINS1H_15DefaultEpilogueISJ_SK_SK_NS1G_6thread17LinearCombinationISJ_Li1EffLNS1L_9ScaleType4KindE0ELNS_15FloatRoundStyleE2ESJ_EENS1_15EpilogueDefaultEEEEEvvEEEEvNT_6ParamsE:
[----:B------:R-:W0:Y:S01]  /*0000*/  LDC R1, c[0x0][0x28] ;  /* 0x00000a00ff017b82 */ /* 0x000e220000000800 */
[----:B------:R-:W1:Y:S01]  /*0010*/  S2R R18, SR_TID.X ;  /* 0x0000000000127919 */ /* 0x000e620000002100 */
[----:B------:R-:W-:Y:S01]  /*0020*/  ELECT P0, URZ, PT ;  /* 0x00000000003f782f */ /* 0x000fe20003800000 */
[----:B------:R-:W-:Y:S01]  /*0030*/  BSSY B0, `(.L_x_0) ;  /* 0x000000f000007945 */ /* 0x000fe20003800000 */
[--C-:B-1----:R-:W-:Y:S02]  /*0040*/  SHF.R.U32.HI R0, RZ, 0x5, R18.reuse ;  /* 0x00000005ff007819 */ /* 0x102fe40000011612 */
[----:B------:R-:W-:-:S03]  /*0050*/  SHF.R.U32.HI R22, RZ, 0x7, R18 ;  /* 0x00000007ff167819 */ /* 0x000fc60000011612 */
[----:B------:R-:W1:Y:S04]  /*0060*/  SHFL.IDX PT, R5, R0, RZ, 0x1f ;  /* 0x00001fff00057589 */ /* 0x000e6800000e0000 */
[----:B------:R2:W3:Y:S01]  /*0070*/  SHFL.IDX PT, R8, R22, RZ, 0x1f ;  /* 0x00001fff16087589 */ /* 0x0004e200000e0000 */
[----:B-1----:R-:W-:-:S13]  /*0080*/  ISETP.NE.OR P0, PT, R5, RZ, !P0 ;  /* 0x000000ff0500720c */ /* 0x002fda0004705670 */
[----:B0-23--:R-:W-:Y:S05]  /*0090*/  @P0 BRA `(.L_x_1) ;  /* 0x0000000000200947 */ /* 0x00dfea0003800000 */
[----:B------:R-:W-:Y:S02]  /*00a0*/  ULDC.64 UR4, c[0x0][0x198] ;  /* 0x0000660000047ab9 */ /* 0x000fe40000000a00 */
[----:B------:R-:W-:Y:S02]  /*00b0*/  UIADD3 UR6, UP0, UR4, 0xf0, URZ ;  /* 0x000000f004067890 */ /* 0x000fe4000ff1e03f */
[----:B------:R-:W-:Y:S02]  /*00c0*/  UIADD3 UR4, UP1, UR4, 0x1f0, URZ ;  /* 0x000001f004047890 */ /* 0x000fe4000ff3e03f */
[----:B------:R-:W-:Y:S02]  /*00d0*/  UIADD3.X UR7, URZ, UR5, URZ, UP0, !UPT ;  /* 0x000000053f077290 */ /* 0x000fe400087fe43f */
[----:B------:R-:W-:-:S07]  /*00e0*/  UIADD3.X UR5, URZ, UR5, URZ, UP1, !UPT ;  /* 0x000000053f057290 */ /* 0x000fce0008ffe43f */
[----:B------:R0:W-:Y:S02]  /*00f0*/  UTMACCTL.PF [UR6] ;  /* 0x00000000060079b9 */ /* 0x0001e40008040000 */
[----:B------:R0:W-:Y:S02]  /*0100*/  UTMACCTL.PF [UR4] ;  /* 0x00000000040079b9 */ /* 0x0001e40008040000 */
[----:B0-----:R-:W-:Y:S01]  /*0110*/  NOP ;  /* 0x0000000000007918 */ /* 0x001fe20000000000 */
.L_x_1:
[----:B------:R-:W-:Y:S05]  /*0120*/  BSYNC B0 ;  /* 0x0000000000007941 */ /* 0x000fea0003800000 */
.L_x_0:
[----:B------:R-:W0:Y:S02]  /*0130*/  SHFL.IDX PT, R2, R0, RZ, 0x1f ;  /* 0x00001fff00027589 */ /* 0x000e2400000e0000 */
[----:B0-----:R-:W-:-:S13]  /*0140*/  ISETP.NE.AND P0, PT, R2, RZ, PT ;  /* 0x000000ff0200720c */ /* 0x001fda0003f05270 */
[----:B------:R-:W-:Y:S05]  /*0150*/  @P0 BRA `(.L_x_2) ;  /* 0x0000000000680947 */ /* 0x000fea0003800000 */
[----:B------:R-:W0:Y:S01]  /*0160*/  S2UR UR8, SR_CgaCtaId ;  /* 0x00000000000879c3 */ /* 0x000e220000008800 */
[----:B------:R-:W-:Y:S01]  /*0170*/  UMOV UR4, 0x400 ;  /* 0x0000040000047882 */ /* 0x000fe20000000000 */
[----:B------:R-:W-:Y:S01]  /*0180*/  UMOV UR5, 0x1 ;  /* 0x0000000100057882 */ /* 0x000fe20000000000 */
[----:B------:R-:W-:Y:S01]  /*0190*/  UMOV UR6, 0x100 ;  /* 0x0000010000067882 */ /* 0x000fe20000000000 */
[----:B------:R-:W-:Y:S01]  /*01a0*/  ELECT P0, URZ, PT ;  /* 0x00000000003f782f */ /* 0x000fe20003800000 */
[----:B------:R-:W-:-:S04]  /*01b0*/  UIADD3 UR6, -UR6, 0x100000, URZ ;  /* 0x0010000006067890 */ /* 0x000fc8000fffe13f */
[----:B------:R-:W-:Y:S02]  /*01c0*/  USHF.L.U32 UR7, UR6, 0xb, URZ ;  /* 0x0000000b06077899 */ /* 0x000fe4000800063f */
[----:B------:R-:W-:Y:S02]  /*01d0*/  USHF.L.U32 UR6, UR6, 0x1, URZ ;  /* 0x0000000106067899 */ /* 0x000fe4000800063f */
[----:B0-----:R-:W-:Y:S02]  /*01e0*/  ULEA UR8, UR8, UR4, 0x18 ;  /* 0x0000000408087291 */ /* 0x001fe4000f8ec03f */
[----:B------:R-:W-:-:S04]  /*01f0*/  UIADD3 UR4, -UR5, 0x100000, URZ ;  /* 0x0010000005047890 */ /* 0x000fc8000fffe13f */
[----:B------:R-:W-:Y:S02]  /*0200*/  USHF.L.U32 UR5, UR4, 0xb, URZ ;  /* 0x0000000b04057899 */ /* 0x000fe4000800063f */
[----:B------:R-:W-:Y:S01]  /*0210*/  USHF.L.U32 UR4, UR4, 0x1, URZ ;  /* 0x0000000104047899 */ /* 0x000fe2000800063f */
[----:B------:R-:W0:Y:S11]  /*0220*/  FENCE.VIEW.ASYNC.S ;  /* 0x00000000000073c6 */ /* 0x000e360000000000 */
[----:B0-----:R0:W1:Y:S01]  /*0230*/  SYNCS.EXCH.64 URZ, [UR8], UR4 ;  /* 0x00000004083f75b2 */ /* 0x0010620008000100 */
[----:B------:R0:W2:Y:S01]  /*0240*/  SYNCS.EXCH.64 URZ, [UR8+0x30], UR6 ;  /* 0x00003006083f75b2 */ /* 0x0000a20008000100 */
[----:B------:R0:W3:Y:S01]  /*0250*/  SYNCS.EXCH.64 URZ, [UR8+0x8], UR4 ;  /* 0x00000804083f75b2 */ /* 0x0000e20008000100 */
[----:B------:R0:W4:Y:S01]  /*0260*/  SYNCS.EXCH.64 URZ, [UR8+0x38], UR6 ;  /* 0x00003806083f75b2 */ /* 0x0001220008000100 */
[----:B------:R0:W0:Y:S01]  /*0270*/  SYNCS.EXCH.64 URZ, [UR8+0x10], UR4 ;  /* 0x00001004083f75b2 */ /* 0x0000220008000100 */
[----:B------:R0:W0:Y:S01]  /*0280*/  SYNCS.EXCH.64 URZ, [UR8+0x40], UR6 ;  /* 0x00004006083f75b2 */ /* 0x0000220008000100 */
[----:B------:R0:W0:Y:S01]  /*0290*/  SYNCS.EXCH.64 URZ, [UR8+0x18], UR4 ;  /* 0x00001804083f75b2 */ /* 0x0000220008000100 */
[----:B------:R0:W0:Y:S01]  /*02a0*/  SYNCS.EXCH.64 URZ, [UR8+0x48], UR6 ;  /* 0x00004806083f75b2 */ /* 0x0000220008000100 */
[----:B------:R0:W0:Y:S01]  /*02b0*/  SYNCS.EXCH.64 URZ, [UR8+0x20], UR4 ;  /* 0x00002004083f75b2 */ /* 0x0000220008000100 */
[----:B------:R0:W0:Y:S01]  /*02c0*/  SYNCS.EXCH.64 URZ, [UR8+0x50], UR6 ;  /* 0x00005006083f75b2 */ /* 0x0000220008000100 */
[----:B------:R0:W0:Y:S01]  /*02d0*/  SYNCS.EXCH.64 URZ, [UR8+0x28], UR4 ;  /* 0x00002804083f75b2 */ /* 0x0000220008000100 */
[----:B------:R0:W0:Y:S01]  /*02e0*/  SYNCS.EXCH.64 URZ, [UR8+0x58], UR6 ;  /* 0x00005806083f75b2 */ /* 0x0000220008000100 */
[----:B------:R-:W-:Y:S01]  /*02f0*/  NOP ;  /* 0x0000000000007918 */ /* 0x000fe20000000000 */
.L_x_2:
[----:B------:R-:W5:Y:S01]  /*0300*/  SHFL.IDX PT, R0, R0, RZ, 0x1f ;  /* 0x00001fff00007589 */ /* 0x000f6200000e0000 */
[----:B------:R-:W-:Y:S01]  /*0310*/  ELECT P0, URZ, PT ;  /* 0x00000000003f782f */ /* 0x000fe20003800000 */
[----:B------:R-:W1:Y:S01]  /*0320*/  LDC R2, c[0x0][0x65c] ;  /* 0x00019700ff027b82 */ /* 0x000e620000000800 */
[----:B------:R-:W-:Y:S01]  /*0330*/  SHF.R.S32.HI R6, RZ, 0x1f, R5 ;  /* 0x0000001fff067819 */ /* 0x000fe20000011405 */
[----:B------:R-:W2:Y:S01]  /*0340*/  S2R R3, SR_CTAID.Y ;  /* 0x0000000000037919 */ /* 0x000ea20000002600 */
[----:B0-----:R-:W-:Y:S01]  /*0350*/  UMOV UR4, 0x20 ;  /* 0x0000002000047882 */ /* 0x001fe20000000000 */
[----:B------:R-:W-:Y:S01]  /*0360*/  ISETP.NE.AND P2, PT, R8, RZ, PT ;  /* 0x000000ff0800720c */ /* 0x000fe20003f45270 */
[----:B------:R-:W-:Y:S01]  /*0370*/  NOP ;  /* 0x0000000000007918 */ /* 0x000fe20000000000 */
[----:B------:R-:W0:Y:S01]  /*0380*/  S2R R4, SR_CTAID.X ;  /* 0x0000000000047919 */ /* 0x000e220000002500 */
[----:B------:R-:W-:Y:S01]  /*0390*/  LEA.HI R6, R6, R5, RZ, 0x2 ;  /* 0x0000000506067211 */ /* 0x000fe200078f10ff */
[----:B------:R-:W-:Y:S01]  /*03a0*/  NOP ;  /* 0x0000000000007918 */ /* 0x000fe20000000000 */
[----:B-----5:R-:W-:-:S02]  /*03b0*/  ISETP.NE.OR P0, PT, R0, RZ, !P0 ;  /* 0x000000ff0000720c */ /* 0x020fc40004705670 */
[----:B-1----:R-:W-:-:S04]  /*03c0*/  ISETP.NE.AND P3, PT, R2, 0x1, PT ;  /* 0x000000010200780c */ /* 0x002fc80003f65270 */
[----:B------:R-:W-:Y:S02]  /*03d0*/  P2R R0, PR, RZ, 0x8 ;  /* 0x00000008ff007803 */ /* 0x000fe40000000000 */
[----:B------:R-:W-:-:S05]  /*03e0*/  LOP3.LUT R0, R6, 0xfffffffc, RZ, 0xc0, !PT ;  /* 0xfffffffc06007812 */ /* 0x000fca00078ec0ff */
[----:B------:R-:W-:Y:S01]  /*03f0*/  VOTEU.ALL UP0, P0 ;  /* 0x00000000003f7886 */ /* 0x000fe20000000000 */
[----:B------:R-:W-:Y:S01]  /*0400*/  IMAD.IADD R0, R5, 0x1, -R0 ;  /* 0x0000000105007824 */ /* 0x000fe200078e0a00 */
[----:B------:R-:W0:Y:S01]  /*0410*/  @P3 LDC R17, c[0x0][0x10] ;  /* 0x00000400ff113b82 */ /* 0x000e220000000800 */
[----:B------:R-:W-:Y:S01]  /*0420*/  VOTEU.ALL UP1, P0 ;  /* 0x00000000003f7886 */ /* 0x000fe20000020000 */
[----:B--2---:R-:W-:Y:S01]  /*0430*/  @P3 IMAD.MOV.U32 R6, RZ, RZ, R3 ;  /* 0x000000ffff063224 */ /* 0x004fe200078e0003 */
[----:B------:R-:W-:Y:S01]  /*0440*/  @!UP0 UMOV UR6, 0x400 ;  /* 0x0000040000068882 */ /* 0x000fe20000000000 */
[----:B------:R-:W-:-:S04]  /*0450*/  @!UP0 UIADD3 UR4, -UR4, 0x100000, URZ ;  /* 0x0010000004048890 */ /* 0x000fc8000fffe13f */
[----:B------:R-:W-:Y:S02]  /*0460*/  @!UP0 USHF.L.U32 UR5, UR4, 0xb, URZ ;  /* 0x0000000b04058899 */ /* 0x000fe4000800063f */
[----:B------:R-:W-:Y:S01]  /*0470*/  @!UP0 USHF.L.U32 UR4, UR4, 0x1, URZ ;  /* 0x0000000104048899 */ /* 0x000fe2000800063f */
[----:B------:R-:W-:Y:S02]  /*0480*/  @P3 IMAD.MOV.U32 R7, RZ, RZ, RZ ;  /* 0x000000ffff073224 */ /* 0x000fe400078e00ff */
[----:B------:R-:W-:Y:S01]  /*0490*/  IMAD.MOV.U32 R5, RZ, RZ, RZ ;  /* 0x000000ffff057224 */ /* 0x000fe200078e00ff */
[----:B------:R-:W1:Y:S01]  /*04a0*/  @!UP0 S2UR UR7, SR_CgaCtaId ;  /* 0x00000000000789c3 */ /* 0x000e620000008800 */
[----:B------:R-:W-:-:S07]  /*04b0*/  @P3 IMAD.MOV.U32 R11, RZ, RZ, RZ ;  /* 0x000000ffff0b3224 */ /* 0x000fce00078e00ff */
[----:B------:R-:W2:Y:S01]  /*04c0*/  @!P3 LDC R9, c[0x0][0xc] ;  /* 0x00000300ff09bb82 */ /* 0x000ea20000000800 */
[----:B0-----:R-:W-:-:S04]  /*04d0*/  @P3 IMAD.WIDE.U32 R16, R4, R17, R6 ;  /* 0x0000001104103225 */ /* 0x001fc800078e0006 */
[----:B------:R-:W-:Y:S01]  /*04e0*/  @P3 IMAD.IADD R17, R17, 0x1, R11 ;  /* 0x0000000111113824 */ /* 0x000fe200078e020b */
[----:B-1----:R-:W-:Y:S01]  /*04f0*/  @!UP0 ULEA UR6, UR7, UR6, 0x18 ;  /* 0x0000000607068291 */ /* 0x002fe2000f8ec03f */
[----:B------:R-:W-:Y:S01]  /*0500*/  VOTEU.ALL UP0, P0 ;  /* 0x00000000003f7886 */ /* 0x000fe20000000000 */
[----:B------:R-:W-:-:S04]  /*0510*/  ISETP.NE.AND P0, PT, R0, 0x3, PT ;  /* 0x000000030000780c */ /* 0x000fc80003f05270 */
[----:B------:R-:W-:Y:S01]  /*0520*/  ISETP.EQ.OR P0, PT, R0, RZ, !P0 ;  /* 0x000000ff0000720c */ /* 0x000fe20004702670 */
[----:B--2---:R-:W-:-:S03]  /*0530*/  @!P3 IMAD.WIDE.U32 R6, R9, R3, R4 ;  /* 0x000000030906b225 */ /* 0x004fc600078e0004 */
[C---:B------:R-:W-:Y:S01]  /*0540*/  ISETP.EQ.AND P0, PT, R8.reuse, RZ, P0 ;  /* 0x000000ff0800720c */ /* 0x040fe20000702270 */
[----:B------:R-:W-:Y:S01]  /*0550*/  VIADD R8, R8, 0xffffffff ;  /* 0xffffffff08087836 */ /* 0x000fe20000000000 */
[----:B------:R-:W0:Y:S02]  /*0560*/  FENCE.VIEW.ASYNC.S ;  /* 0x00000000000073c6 */ /* 0x000e240000000000 */
[----:B0-----:R0:W3:Y:S01]  /*0570*/  @!UP0 SYNCS.EXCH.64 URZ, [UR6+0x70], UR4 ;  /* 0x00007004063f85b2 */ /* 0x0010e20008000100 */
[----:B------:R-:W-:Y:S01]  /*0580*/  @!P3 IMAD.MOV.U32 R16, RZ, RZ, R6 ;  /* 0x000000ffff10b224 */ /* 0x000fe200078e0006 */
[----:B------:R-:W-:Y:S01]  /*0590*/  SEL R19, RZ, 0x1, !P0 ;  /* 0x00000001ff137807 */ /* 0x000fe20004000000 */
[----:B------:R-:W-:Y:S01]  /*05a0*/  @!P3 IMAD.MOV.U32 R17, RZ, RZ, R7 ;  /* 0x000000ffff11b224 */ /* 0x000fe200078e0007 */
[----:B------:R-:W-:-:S04]  /*05b0*/  ISETP.GE.U32.AND P1, PT, R8, 0x2, PT ;  /* 0x000000020800780c */ /* 0x000fc80003f26070 */
[----:B------:R-:W-:Y:S01]  /*05c0*/  SEL R19, R19, 0x2, P1 ;  /* 0x0000000213137807 */ /* 0x000fe20000800000 */
[----:B------:R0:W3:Y:S01]  /*05d0*/  @!UP1 SYNCS.EXCH.64 URZ, [UR6+0x78], UR4 ;  /* 0x00007804063f95b2 */ /* 0x0000e20008000100 */
[----:B------:R-:W-:Y:S01]  /*05e0*/  NOP ;  /* 0x0000000000007918 */ /* 0x000fe20000000000 */
[----:B---34-:R-:W-:Y:S06]  /*05f0*/  BAR.SYNC.DEFER_BLOCKING 0x0 ;  /* 0x0000000000007b1d */ /* 0x018fec0000010000 */
[----:B------:R-:W-:Y:S05]  /*0600*/  @!P2 BRA `(.L_x_3) ;  /* 0x000000880018a947 */ /* 0x000fea0003800000 */
[----:B------:R-:W-:-:S13]  /*0610*/  ISETP.GT.U32.AND P0, PT, R8, 0x1, PT ;  /* 0x000000010800780c */ /* 0x000fda0003f04070 */
[----:B0-----:R-:W-:Y:S05]  /*0620*/  @P0 EXIT ;  /* 0x000000000000094d */ /* 0x001fea0003800000 */
[----:B------:R-:W-:Y:S01]  /*0630*/  ULDC.64 UR4, c[0x0][0x650] ;  /* 0x0001940000047ab9 */ /* 0x000fe20000000a00 */
[----:B------:R-:W-:Y:S01]  /*0640*/  PRMT R0, RZ, 0x7610, R0 ;  /* 0x00007610ff007816 */ /* 0x000fe20000000000 */
[----:B------:R-:W-:Y:S01]  /*0650*/  IMAD.MOV.U32 R106, RZ, RZ, -0x1 ;  /* 0xffffffffff6a7424 */ /* 0x000fe200078e00ff */
[----:B------:R-:W-:Y:S01]  /*0660*/  ISETP.GE.U32.AND P0, PT, R16, UR4, PT ;  /* 0x0000000410007c0c */ /* 0x000fe2000bf06070 */
[----:B------:R-:W-:Y:S02]  /*0670*/  IMAD.MOV.U32 R107, RZ, RZ, -0x1 ;  /* 0xffffffffff6b7424 */ /* 0x000fe400078e00ff */
[----:B------:R-:W-:Y:S01]  /*0680*/  IMAD.MOV.U32 R23, RZ, RZ, -0x1 ;  /* 0xffffffffff177424 */ /* 0x000fe200078e00ff */
[----:B------:R-:W-:-:S13]  /*0690*/  ISETP.GE.U32.AND.EX P0, PT, R17, UR5, PT, P0 ;  /* 0x0000000511007c0c */ /* 0x000fda000bf06100 */
[----:B------:R-:W-:Y:S05]  /*06a0*/  @P0 BRA `(.L_x_4) ;  /* 0x0000000400540947 */ /* 0x000fea0003800000 */
[----:B------:R-:W0:Y:S01]  /*06b0*/  LDC.64 R14, c[0x0][0x628] ;  /* 0x00018a00ff0e7b82 */ /* 0x000e220000000a00 */
[----:B------:R-:W-:Y:S02]  /*06c0*/  IMAD.MOV.U32 R6, RZ, RZ, R16 ;  /* 0x000000ffff067224 */ /* 0x000fe400078e0010 */
[----:B------:R-:W-:-:S05]  /*06d0*/  IMAD.MOV.U32 R7, RZ, RZ, R17 ;  /* 0x000000ffff077224 */ /* 0x000fca00078e0011 */
[----:B------:R-:W1:Y:S08]  /*06e0*/  LDC R0, c[0x0][0x630] ;  /* 0x00018c00ff007b82 */ /* 0x000e700000000800 */
[----:B------:R-:W2:Y:S01]  /*06f0*/  LDC.64 R20, c[0x0][0x620] ;  /* 0x00018800ff147b82 */ /* 0x000ea20000000a00 */
[----:B0-----:R-:W-:-:S04]  /*0700*/  ISETP.NE.U32.AND P0, PT, R14, RZ, PT ;  /* 0x000000ff0e00720c */ /* 0x001fc80003f05070 */
[----:B------:R-:W-:-:S13]  /*0710*/  ISETP.NE.AND.EX P0, PT, R15, RZ, PT, P0 ;  /* 0x000000ff0f00720c */ /* 0x000fda0003f05300 */
[----:B-12---:R-:W-:Y:S05]  /*0720*/  @!P0 BRA `(.L_x_5) ;  /* 0x0000000000288947 */ /* 0x006fea0003800000 */
[----:B------:R-:W0:Y:S02]  /*0730*/  LDC R11, c[0x0][0x634] ;  /* 0x00018d00ff0b7b82 */ /* 0x000e240000000800 */
[----:B0-----:R-:W-:-:S05]  /*0740*/  IADD3 R11, P0, R16, R11, RZ ;  /* 0x0000000b100b7210 */ /* 0x001fca0007f1e0ff */
[----:B------:R-:W-:-:S04]  /*0750*/  IMAD.X R13, RZ, RZ, R17, P0 ;  /* 0x000000ffff0d7224 */ /* 0x000fc800000e0611 */
[----:B------:R-:W-:-:S04]  /*0760*/  IMAD.WIDE.U32 R6, R13, R14, RZ ;  /* 0x0000000e0d067225 */ /* 0x000fc800078e00ff */
[----:B------:R-:W-:-:S04]  /*0770*/  IMAD.WIDE.U32 R8, P0, R11, R15, R6 ;  /* 0x0000000f0b087225 */ /* 0x000fc80007800006 */
[----:B------:R-:W-:-:S04]  /*0780*/  IMAD.WIDE.U32 R6, R11, R14, RZ ;  /* 0x0000000e0b067225 */ /* 0x000fc800078e00ff */
[----:B------:R-:W-:Y:S01]  /*0790*/  IMAD.X R11, RZ, RZ, RZ, P0 ;  /* 0x000000ffff0b7224 */ /* 0x000fe200000e06ff */
[----:B------:R-:W-:Y:S01]  /*07a0*/  IADD3 RZ, P0, R7, R8, RZ ;  /* 0x0000000807ff7210 */ /* 0x000fe20007f1e0ff */
[----:B------:R-:W-:-:S04]  /*07b0*/  IMAD.MOV.U32 R10, RZ, RZ, R9 ;  /* 0x000000ffff0a7224 */ /* 0x000fc800078e0009 */
[----:B------:R-:W-:-:S08]  /*07c0*/  IMAD.WIDE.U32.X R6, R13, R15, R10, P0 ;  /* 0x0000000f0d067225 */ /* 0x000fd000000e040a */
.L_x_5:
[-CC-:B------:R-:W-:Y:S01]  /*07d0*/  SHF.R.U64 R23, R6, R0.reuse, R7.reuse ;  /* 0x0000000006177219 */ /* 0x180fe20000001207 */
[----:B------:R-:W0:Y:S01]  /*07e0*/  LDC R10, c[0x0][0x618] ;  /* 0x00018600ff0a7b82 */ /* 0x000e220000000800 */
[----:B------:R-:W-:Y:S01]  /*07f0*/  SHF.R.U32.HI R5, RZ, R0, R7 ;  /* 0x00000000ff057219 */ /* 0x000fe20000011607 */
[----:B------:R-:W-:Y:S01]  /*0800*/  ULDC UR4, c[0x0][0x150] ;  /* 0x0000540000047ab9 */ /* 0x000fe20000000800 */
[----:B------:R-:W-:Y:S02]  /*0810*/  IADD3 R9, P0, RZ, -R23, RZ ;  /* 0x80000017ff097210 */ /* 0x000fe40007f1e0ff */
[----:B------:R-:W-:-:S03]  /*0820*/  I2FP.F32.U32 R0, R4 ;  /* 0x0000000400007245 */ /* 0x000fc60000201000 */
[----:B------:R-:W1:Y:S01]  /*0830*/  LDC.64 R28, c[0x0][0x640] ;  /* 0x00019000ff1c7b82 */ /* 0x000e620000000a00 */
[----:B------:R-:W-:Y:S02]  /*0840*/  IMAD.X R11, RZ, RZ, ~R5, P0 ;  /* 0x000000ffff0b7224 */ /* 0x000fe400000e0e05 */
[----:B------:R-:W-:Y:S01]  /*0850*/  FMUL R0, R0, UR4 ;  /* 0x0000000400007c20 */ /* 0x000fe20008400000 */
[----:B------:R-:W-:Y:S01]  /*0860*/  IMAD.WIDE.U32 R6, R9, R20, R16 ;  /* 0x0000001409067225 */ /* 0x000fe200078e0010 */
[----:B------:R-:W-:-:S03]  /*0870*/  ULDC UR4, c[0x0][0x154] ;  /* 0x0000550000047ab9 */ /* 0x000fc60000000800 */
[----:B------:R-:W-:Y:S01]  /*0880*/  IMAD R8, R11, R20, RZ ;  /* 0x000000140b087224 */ /* 0x000fe200078e02ff */
[----:B------:R-:W2:Y:S01]  /*0890*/  LDC R5, c[0x0][0x144] ;  /* 0x00005100ff057b82 */ /* 0x000ea20000000800 */
[----:B------:R-:W3:Y:S02]  /*08a0*/  F2I.U32.TRUNC.NTZ R0, R0 ;  /* 0x0000000000007305 */ /* 0x000ee4000020f000 */
[----:B------:R-:W-:-:S04]  /*08b0*/  IMAD R9, R9, R21, R8 ;  /* 0x0000001509097224 */ /* 0x000fc800078e0208 */
[----:B------:R-:W-:Y:S01]  /*08c0*/  IMAD.IADD R7, R7, 0x1, R9 ;  /* 0x0000000107077824 */ /* 0x000fe200078e0209 */
[----:B------:R-:W4:Y:S01]  /*08d0*/  LDC R12, c[0x0][0x608] ;  /* 0x00018200ff0c7b82 */ /* 0x000f220000000800 */
[----:B------:R-:W-:-:S03]  /*08e0*/  IMAD.MOV.U32 R9, RZ, RZ, -0x1 ;  /* 0xffffffffff097424 */ /* 0x000fc600078e00ff */
[-CC-:B0-----:R-:W-:Y:S02]  /*08f0*/  SHF.R.U64 R20, R6, R10.reuse, R7.reuse ;  /* 0x0000000a06147219 */ /* 0x181fe40000001207 */
[----:B------:R-:W-:Y:S02]  /*0900*/  I2FP.F32.U32 R6, R3 ;  /* 0x0000000300067245 */ /* 0x000fe40000201000 */
[----:B------:R-:W0:Y:S01]  /*0910*/  LDC R26, c[0x0][0x658] ;  /* 0x00019600ff1a7b82 */ /* 0x000e220000000800 */
[----:B-1----:R-:W-:Y:S01]  /*0920*/  ISETP.NE.U32.AND P0, PT, R28, RZ, PT ;  /* 0x000000ff1c00720c */ /* 0x002fe20003f05070 */
[----:B---3--:R-:W-:Y:S01]  /*0930*/  IMAD.MOV R8, RZ, RZ, -R0 ;  /* 0x000000ffff087224 */ /* 0x008fe200078e0a00 */
[----:B------:R-:W-:Y:S01]  /*0940*/  SHF.R.U32.HI R7, RZ, R10, R7 ;  /* 0x0000000aff077219 */ /* 0x000fe20000011607 */
[----:B------:R-:W-:Y:S01]  /*0950*/  FMUL R6, R6, UR4 ;  /* 0x0000000406067c20 */ /* 0x000fe20008400000 */
[----:B------:R-:W-:-:S03]  /*0960*/  ISETP.NE.AND.EX P0, PT, R29, RZ, PT, P0 ;  /* 0x000000ff1d00720c */ /* 0x000fc60003f05300 */
[----:B------:R-:W1:Y:S01]  /*0970*/  LDC R14, c[0x0][0x148] ;  /* 0x00005200ff0e7b82 */ /* 0x000e620000000800 */
[----:B--2---:R-:W-:-:S07]  /*0980*/  IMAD R0, R5, R8, R4 ;  /* 0x0000000805007224 */ /* 0x004fce00078e0204 */
[----:B------:R-:W2:Y:S01]  /*0990*/  LDC R24, c[0x0][0x600] ;  /* 0x00018000ff187b82 */ /* 0x000ea20000000800 */
[-CC-:B----4-:R-:W-:Y:S02]  /*09a0*/  SHF.R.U64 R30, R20, R12.reuse, R7.reuse ;  /* 0x0000000c141e7219 */ /* 0x190fe40000001207 */
[----:B------:R-:W-:Y:S01]  /*09b0*/  SHF.R.U32.HI R5, RZ, R12, R7 ;  /* 0x0000000cff057219 */ /* 0x000fe20000011607 */
[----:B------:R-:W-:Y:S01]  /*09c0*/  IMAD.MOV.U32 R7, RZ, RZ, 0x1 ;  /* 0x00000001ff077424 */ /* 0x000fe200078e00ff */
[----:B------:R3:W4:Y:S03]  /*09d0*/  F2I.U32.TRUNC.NTZ R12, R6 ;  /* 0x00000006000c7305 */ /* 0x000726000020f000 */
[----:B------:R-:W1:Y:S01]  /*09e0*/  LDC R15, c[0x0][0x648] ;  /* 0x00019200ff0f7b82 */ /* 0x000e620000000800 */
[-C--:B0-----:R-:W-:Y:S02]  /*09f0*/  SHF.L.U32 R4, R9, R26.reuse, RZ ;  /* 0x0000001a09047219 */ /* 0x081fe400000006ff */
[----:B------:R-:W-:-:S02]  /*0a00*/  SHF.R.U64 R32, R30, R26, R5 ;  /* 0x0000001a1e207219 */ /* 0x000fc40000001205 */
[----:B------:R-:W-:Y:S02]  /*0a10*/  LOP3.LUT R11, RZ, R4, RZ, 0x33, !PT ;  /* 0x00000004ff0b7212 */ /* 0x000fe400078e33ff */
[-C--:B------:R-:W-:Y:S01]  /*0a20*/  SHF.R.U32.HI R5, RZ, R26.reuse, R5 ;  /* 0x0000001aff057219 */ /* 0x080fe20000011605 */
[----:B------:R-:W0:Y:S01]  /*0a30*/  LDC R21, c[0x0][0x638] ;  /* 0x00018e00ff157b82 */ /* 0x000e220000000800 */
[----:B------:R-:W-:Y:S01]  /*0a40*/  SHF.L.U32 R10, R7, R26, RZ ;  /* 0x0000001a070a7219 */ /* 0x000fe200000006ff */
[----:B------:R-:W-:-:S06]  /*0a50*/  IMAD.MOV.U32 R4, RZ, RZ, R32 ;  /* 0x000000ffff047224 */ /* 0x000fcc00078e0020 */
[----:B------:R-:W0:Y:S01]  /*0a60*/  LDC R106, c[0x0][0x610] ;  /* 0x00018400ff6a7b82 */ /* 0x000e220000000800 */
[----:B---34-:R-:W-:Y:S05]  /*0a70*/  @!P0 BRA `(.L_x_6) ;  /* 0x0000000000288947 */ /* 0x018fea0003800000 */
[----:B------:R-:W3:Y:S02]  /*0a80*/  LDC R9, c[0x0][0x64c] ;  /* 0x00019300ff097b82 */ /* 0x000ee40000000800 */
[----:B---3--:R-:W-:-:S05]  /*0a90*/  IADD3 R9, P0, R32, R9, RZ ;  /* 0x0000000920097210 */ /* 0x008fca0007f1e0ff */
        /* <DEDUP_REMOVED lines=8> */
.L_x_6:
[----:B-1----:R-:W-:Y:S01]  /*0b20*/  SHF.R.U64 R4, R4, R15, R5 ;  /* 0x0000000f04047219 */ /* 0x002fe20000001205 */
[----:B--2---:R-:W-:Y:S01]  /*0b30*/  VIADD R5, R24, 0xffffffff ;  /* 0xffffffff18057836 */ /* 0x004fe20000000000 */
[----:B------:R-:W-:Y:S01]  /*0b40*/  LOP3.LUT R11, R30, R11, RZ, 0xc0, !PT ;  /* 0x0000000b1e0b7212 */ /* 0x000fe200078ec0ff */
[----:B------:R-:W-:Y:S02]  /*0b50*/  IMAD.MOV R12, RZ, RZ, -R12 ;  /* 0x000000ffff0c7224 */ /* 0x000fe400078e0a0c */
[----:B------:R-:W-:Y:S01]  /*0b60*/  IMAD.MOV R6, RZ, RZ, -R4 ;  /* 0x000000ffff067224 */ /* 0x000fe200078e0a04 */
[----:B------:R-:W-:Y:S01]  /*0b70*/  LOP3.LUT R5, R20, R5, RZ, 0xc0, !PT ;  /* 0x0000000514057212 */ /* 0x000fe200078ec0ff */
[----:B------:R-:W-:Y:S02]  /*0b80*/  @P3 IMAD R0, R14, R12, R3 ;  /* 0x0000000c0e003224 */ /* 0x000fe400078e0203 */
[----:B------:R-:W-:Y:S02]  /*0b90*/  IMAD R11, R10, R4, R11 ;  /* 0x000000040a0b7224 */ /* 0x000fe400078e020b */
[----:B0-----:R-:W-:-:S02]  /*0ba0*/  IMAD R3, R6, R21, R32 ;  /* 0x0000001506037224 */ /* 0x001fc400078e0220 */
[----:B------:R-:W-:Y:S02]  /*0bb0*/  IMAD R106, R11, R106, R0 ;  /* 0x0000006a0b6a7224 */ /* 0x000fe400078e0200 */
[----:B------:R-:W-:Y:S02]  /*0bc0*/  IMAD R3, R3, R24, R5 ;  /* 0x0000001803037224 */ /* 0x000fe400078e0205 */
[----:B------:R-:W-:-:S03]  /*0bd0*/  IMAD.MOV.U32 R0, RZ, RZ, 0x1 ;  /* 0x00000001ff007424 */ /* 0x000fc600078e00ff */
[----:B------:R-:W-:Y:S02]  /*0be0*/  SEL R107, R3, R106, !P3 ;  /* 0x0000006a036b7207 */ /* 0x000fe40005800000 */
[----:B------:R-:W-:-:S07]  /*0bf0*/  SEL R106, R106, R3, !P3 ;  /* 0x000000036a6a7207 */ /* 0x000fce0005800000 */
.L_x_4:
[----:B------:R-:W-:-:S08]  /*0c00*/  NOP ;  /* 0x0000000000007918 */ /* 0x000fd00000000000 */
[----:B------:R-:W0:Y:S02]  /*0c10*/  USETMAXREG.TRY_ALLOC.CTAPOOL UP0, 0xe8 ;  /* 0x000000e8000079c8 */ /* 0x000e240008000600 */
[----:B0-----:R-:W-:-:S13]  /*0c20*/  PLOP3.LUT P0, PT, PT, PT, UP0, 0x80, 0x0 ;  /* 0x000000000000781c */ /* 0x001fda0003f0f008 */
[----:B------:R-:W-:Y:S05]  /*0c30*/  @!P0 BRA `(.L_x_4) ;  /* 0xfffffffc00f08947 */ /* 0x000fea000383ffff */
[----:B------:R-:W-:Y:S01]  /*0c40*/  ULDC.64 UR4, c[0x0][0x598] ;  /* 0x0001660000047ab9 */ /* 0x000fe20000000a00 */
[----:B------:R-:W-:Y:S01]  /*0c50*/  ULDC.64 UR40, c[0x0][0x208] ;  /* 0x0000820000287ab9 */ /* 0x000fe20000000a00 */
[----:B------:R-:W-:-:S04]  /*0c60*/  ISETP.NE.U32.AND P0, PT, RZ, UR4, PT ;  /* 0x00000004ff007c0c */ /* 0x000fc8000bf05070 */
[----:B------:R-:W-:-:S13]  /*0c70*/  ISETP.NE.AND.EX P0, PT, RZ, UR5, PT, P0 ;  /* 0x00000005ff007c0c */ /* 0x000fda000bf05300 */
[----:B------:R-:W-:Y:S05]  /*0c80*/  @!P0 BRA `(.L_x_7) ;  /* 0x00000000001c8947 */ /* 0x000fea0003800000 */
[----:B------:R-:W0:Y:S02]  /*0c90*/  LDC.64 R4, c[0x0][0x598] ;  /* 0x00016600ff047b82 */ /* 0x000e240000000a00 */
[----:B0-----:R-:W2:Y:S02]  /*0ca0*/  LDG.E.64 R4, desc[UR40][R4.64] ;  /* 0x0000002804047981 */ /* 0x001ea4000c1e1b00 */
[----:B--2---:R-:W-:-:S04]  /*0cb0*/  ISETP.NE.U32.AND P0, PT, R4, RZ, PT ;  /* 0x000000ff0400720c */ /* 0x004fc80003f05070 */
[----:B------:R-:W-:-:S13]  /*0cc0*/  ISETP.NE.AND.EX P0, PT, R5, RZ, PT, P0 ;  /* 0x000000ff0500720c */ /* 0x000fda0003f05300 */
[----:B------:R-:W-:Y:S05]  /*0cd0*/  @!P0 BRA `(.L_x_7) ;  /* 0x0000000000088947 */ /* 0x000fea0003800000 */
[----:B------:R0:W5:Y:S01]  /*0ce0*/  LD.E R104, desc[UR40][R4.64] ;  /* 0x0000002804687980 */ /* 0x000162000c101900 */
[----:B------:R-:W-:Y:S05]  /*0cf0*/  BRA `(.L_x_8) ;  /* 0x0000000000247947 */ /* 0x000fea0003800000 */
.L_x_7:
[----:B------:R-:W-:Y:S02]  /*0d00*/  ULDC.64 UR4, c[0x0][0x588] ;  /* 0x0001620000047ab9 */ /* 0x000fe40000000a00 */
[----:B------:R-:W-:-:S04]  /*0d10*/  ISETP.NE.U32.AND P0, PT, RZ, UR4, PT ;  /* 0x00000004ff007c0c */ /* 0x000fc8000bf05070 */
[----:B------:R-:W-:-:S13]  /*0d20*/  ISETP.NE.AND.EX P0, PT, RZ, UR5, PT, P0 ;  /* 0x00000005ff007c0c */ /* 0x000fda000bf05300 */
[----:B------:R-:W-:Y:S05]  /*0d30*/  @!P0 BRA `(.L_x_9) ;  /* 0x00000000000c8947 */ /* 0x000fea0003800000 */
[----:B------:R-:W0:Y:S02]  /*0d40*/  LDC.64 R104, c[0x0][0x588] ;  /* 0x00016200ff687b82 */ /* 0x000e240000000a00 */
[----:B0-----:R1:W5:Y:S01]  /*0d50*/  LDG.E R104, desc[UR40][R104.64] ;  /* 0x0000002868687981 */ /* 0x001362000c1e1900 */
[----:B------:R-:W-:Y:S05]  /*0d60*/  BRA `(.L_x_8) ;  /* 0x0000000000087947 */ /* 0x000fea0003800000 */
.L_x_9:
[----:B------:R-:W-:Y:S02]  /*0d70*/  ULDC UR4, c[0x0][0x580] ;  /* 0x0001600000047ab9 */ /* 0x000fe40000000800 */
[----:B------:R-:W-:-:S07]  /*0d80*/  IMAD.U32 R104, RZ, RZ, UR4 ;  /* 0x00000004ff687e24 */ /* 0x000fce000f8e00ff */
.L_x_8:
[----:B------:R-:W-:Y:S02]  /*0d90*/  ULDC.64 UR4, c[0x0][0x5a0] ;  /* 0x0001680000047ab9 */ /* 0x000fe40000000a00 */
[----:B------:R-:W-:-:S04]  /*0da0*/  ISETP.NE.U32.AND P0, PT, RZ, UR4, PT ;  /* 0x00000004ff007c0c */ /* 0x000fc8000bf05070 */
[----:B------:R-:W-:-:S13]  /*0db0*/  ISETP.NE.AND.EX P0, PT, RZ, UR5, PT, P0 ;  /* 0x00000005ff007c0c */ /* 0x000fda000bf05300 */
[----:B------:R-:W-:Y:S05]  /*0dc0*/  @!P0 BRA `(.L_x_10) ;  /* 0x00000000001c8947 */ /* 0x000fea0003800000 */
[----:B0-----:R-:W0:Y:S02]  /*0dd0*/  LDC.64 R4, c[0x0][0x5a0] ;  /* 0x00016800ff047b82 */ /* 0x001e240000000a00 */
[----:B0-----:R-:W2:Y:S02]  /*0de0*/  LDG.E.64 R4, desc[UR40][R4.64] ;  /* 0x0000002804047981 */ /* 0x001ea4000c1e1b00 */
[----:B--2---:R-:W-:-:S04]  /*0df0*/  ISETP.NE.U32.AND P0, PT, R4, RZ, PT ;  /* 0x000000ff0400720c */ /* 0x004fc80003f05070 */
[----:B------:R-:W-:-:S13]  /*0e00*/  ISETP.NE.AND.EX P0, PT, R5, RZ, PT, P0 ;  /* 0x000000ff0500720c */ /* 0x000fda0003f05300 */
[----:B------:R-:W-:Y:S05]  /*0e10*/  @!P0 BRA `(.L_x_10) ;  /* 0x0000000000088947 */ /* 0x000fea0003800000 */
[----:B-1----:R0:W5:Y:S01]  /*0e20*/  LD.E R105, desc[UR40][R4.64] ;  /* 0x0000002804697980 */ /* 0x002162000c101900 */
[----:B------:R-:W-:Y:S05]  /*0e30*/  BRA `(.L_x_11) ;  /* 0x0000000000247947 */ /* 0x000fea0003800000 */
.L_x_10:
[----:B------:R-:W-:Y:S02]  /*0e40*/  ULDC.64 UR4, c[0x0][0x590] ;  /* 0x0001640000047ab9 */ /* 0x000fe40000000a00 */
[----:B------:R-:W-:-:S04]  /*0e50*/  ISETP.NE.U32.AND P0, PT, RZ, UR4, PT ;  /* 0x00000004ff007c0c */ /* 0x000fc8000bf05070 */
[----:B------:R-:W-:-:S13]  /*0e60*/  ISETP.NE.AND.EX P0, PT, RZ, UR5, PT, P0 ;  /* 0x00000005ff007c0c */ /* 0x000fda000bf05300 */
[----:B------:R-:W-:Y:S05]  /*0e70*/  @!P0 BRA `(.L_x_12) ;  /* 0x00000000000c8947 */ /* 0x000fea0003800000 */
[----:B0-----:R-:W1:Y:S02]  /*0e80*/  LDC.64 R4, c[0x0][0x590] ;  /* 0x00016400ff047b82 */ /* 0x001e640000000a00 */
[----:B-1----:R1:W5:Y:S01]  /*0e90*/  LDG.E R105, desc[UR40][R4.64] ;  /* 0x0000002804697981 */ /* 0x002362000c1e1900 */
[----:B------:R-:W-:Y:S05]  /*0ea0*/  BRA `(.L_x_11) ;  /* 0x0000000000087947 */ /* 0x000fea0003800000 */
.L_x_12:
[----:B------:R-:W-:Y:S02]  /*0eb0*/  ULDC UR4, c[0x0][0x584] ;  /* 0x0001610000047ab9 */ /* 0x000fe40000000800 */
[----:B-1----:R-:W-:-:S07]  /*0ec0*/  IMAD.U32 R105, RZ, RZ, UR4 ;  /* 0x00000004ff697e24 */ /* 0x002fce000f8e00ff */
.L_x_11:
[----:B------:R-:W-:-:S13]  /*0ed0*/  LOP3.LUT P0, RZ, R0, 0xff, RZ, 0xc0, !PT ;  /* 0x000000ff00ff7812 */ /* 0x000fda000780c0ff */
[----:B------:R-:W-:Y:S05]  /*0ee0*/  @!P0 EXIT ;  /* 0x000000000000894d */ /* 0x000fea0003800000 */
[----:B------:R-:W-:Y:S01]  /*0ef0*/  ULDC UR4, c[0x0][0x28c] ;  /* 0x0000a30000047ab9 */ /* 0x000fe20000000800 */
[----:B------:R-:W-:Y:S01]  /*0f00*/  LOP3.LUT R118, R19, 0x1, RZ, 0xfc, !PT ;  /* 0x0000000113767812 */ /* 0x000fe200078efcff */
[----:B------:R-:W-:Y:S01]  /*0f10*/  UIADD3 UR4, UR4, 0x3f, URZ ;  /* 0x0000003f04047890 */ /* 0x000fe2000fffe03f */
[----:B------:R-:W-:Y:S01]  /*0f20*/  UMOV UR36, URZ ;  /* 0x0000003f00247c82 */ /* 0x000fe20008000000 */
[----:B------:R-:W-:Y:S02]  /*0f30*/  UMOV UR37, URZ ;  /* 0x0000003f00257c82 */ /* 0x000fe40008000000 */
[----:B------:R-:W-:-:S04]  /*0f40*/  USHF.R.S32.HI UR5, URZ, 0x1f, UR4 ;  /* 0x0000001f3f057899 */ /* 0x000fc80008011404 */
[----:B------:R-:W-:-:S04]  /*0f50*/  ULEA.HI UR5, UR5, UR4, URZ, 0x6 ;  /* 0x0000000405057291 */ /* 0x000fc8000f8f303f */
[----:B------:R-:W-:-:S12]  /*0f60*/  USHF.R.S32.HI UR38, URZ, 0x6, UR5 ;  /* 0x000000063f267899 */ /* 0x000fd80008011405 */
.L_x_188:
[----:B------:R-:W-:Y:S01]  /*0f70*/  LOP3.LUT R0, R18, 0x80, RZ, 0xc0, !PT ;  /* 0x0000008012007812 */ /* 0x000fe200078ec0ff */
[----:B------:R-:W2:Y:S01]  /*0f80*/  S2UR UR6, SR_CgaCtaId ;  /* 0x00000000000679c3 */ /* 0x000ea20000008800 */
[----:B------:R-:W-:Y:S02]  /*0f90*/  UMOV UR39, 0x400 ;  /* 0x0000040000277882 */ /* 0x000fe40000000000 */
[----:B------:R-:W-:-:S06]  /*0fa0*/  SHF.R.U32.HI R0, RZ, 0x7, R0 ;  /* 0x00000007ff007819 */ /* 0x000fcc0000011600 */
[----:B---3--:R-:W3:Y:S01]  /*0fb0*/  SHFL.IDX PT, R0, R0, RZ, 0x1f ;  /* 0x00001fff00007589 */ /* 0x008ee200000e0000 */
[----:B--2---:R-:W-:Y:S01]  /*0fc0*/  ULEA UR39, UR6, UR39, 0x18 ;  /* 0x0000002706277291 */ /* 0x004fe2000f8ec03f */
[----:B---3--:R-:W-:-:S13]  /*0fd0*/  R2UR UR4, R0 ;  /* 0x00000000000472ca */ /* 0x008fda00000e0000 */
[----:B------:R-:W-:-:S04]  /*0fe0*/  ULEA.HI UR5, UR4, UR4, URZ, 0x1 ;  /* 0x0000000404057291 */ /* 0x000fc8000f8f083f */
[----:B------:R-:W-:-:S04]  /*0ff0*/  ULOP3.LUT UR5, UR5, 0x7fffe, URZ, 0xc0, !UPT ;  /* 0x0007fffe05057892 */ /* 0x000fc8000f8ec03f */
[----:B------:R-:W-:-:S03]  /*1000*/  UIADD3 UR5, UR4, -UR5, URZ ;  /* 0x8000000504057290 */ /* 0x000fc6000fffe03f */
[----:B------:R-:W-:Y:S01]  /*1010*/  ULDC UR4, c[0x0][0x28c] ;  /* 0x0000a30000047ab9 */ /* 0x000fe20000000800 */
[----:B------:R-:W-:Y:S01]  /*1020*/  ULEA UR5, UR5, UR39, 0xd ;  /* 0x0000002705057291 */ /* 0x000fe2000f8e683f */
[----:B------:R-:W-:-:S03]  /*1030*/  ISETP.LT.AND P0, PT, RZ, UR4, PT ;  /* 0x00000004ff007c0c */ /* 0x000fc6000bf01270 */
[----:B------:R-:W-:-:S04]  /*1040*/  UIADD3 UR5, UR5, 0x180, URZ ;  /* 0x0000018005057890 */ /* 0x000fc8000fffe03f */
[----:B------:R-:W-:-:S04]  /*1050*/  USHF.R.U32.HI UR5, URZ, 0x4, UR5 ;  /* 0x000000043f057899 */ /* 0x000fc80008011605 */
[----:B------:R-:W-:Y:S02]  /*1060*/  ULOP3.LUT UR42, UR5, 0x3fff, URZ, 0xc0, !UPT ;  /* 0x00003fff052a7892 */ /* 0x000fe4000f8ec03f */
[----:B01--45:R-:W-:Y:S10]  /*1070*/  @P0 BRA `(.L_x_13) ;  /* 0x0000000000400947 */ /* 0x033ff40003800000 */
[----:B------:R-:W-:Y:S01]  /*1080*/  MOV R0, 0x0 ;  /* 0x0000000000007802 */ /* 0x000fe20000000f00 */
[----:B------:R-:W-:Y:S01]  /*1090*/  ULDC.64 UR4, c[0x4][0x68] ;  /* 0x01001a0000047ab9 */ /* 0x000fe20000000a00 */
[----:B------:R-:W-:Y:S01]  /*10a0*/  ULDC.64 UR6, c[0x4][0x8] ;  /* 0x0100020000067ab9 */ /* 0x000fe20000000a00 */
[----:B01----:R-:W-:Y:S01]  /*10b0*/  IMAD.U32 R4, RZ, RZ, UR4 ;  /* 0x00000004ff047e24 */ /* 0x003fe2000f8e00ff */
[----:B------:R0:W1:Y:S01]  /*10c0*/  LDC.64 R14, c[0x4][R0] ;  /* 0x01000000000e7b82 */ /* 0x0000620000000a00 */
[----:B------:R-:W-:Y:S01]  /*10d0*/  IMAD.U32 R5, RZ, RZ, UR5 ;  /* 0x00000005ff057e24 */ /* 0x000fe2000f8e00ff */
[----:B------:R-:W-:Y:S01]  /*10e0*/  ULDC.64 UR4, c[0x4][0x70] ;  /* 0x01001c0000047ab9 */ /* 0x000fe20000000a00 */
[----:B------:R-:W-:Y:S02]  /*10f0*/  IMAD.U32 R10, RZ, RZ, UR6 ;  /* 0x00000006ff0a7e24 */ /* 0x000fe4000f8e00ff */
[----:B------:R-:W-:Y:S02]  /*1100*/  IMAD.U32 R6, RZ, RZ, UR4 ;  /* 0x00000004ff067e24 */ /* 0x000fe4000f8e00ff */
[----:B------:R-:W-:-:S02]  /*1110*/  IMAD.U32 R7, RZ, RZ, UR5 ;  /* 0x00000005ff077e24 */ /* 0x000fc4000f8e00ff */
[----:B------:R-:W-:Y:S02]  /*1120*/  IMAD.U32 R11, RZ, RZ, UR7 ;  /* 0x00000007ff0b7e24 */ /* 0x000fe4000f8e00ff */
[----:B------:R-:W-:Y:S02]  /*1130*/  IMAD.MOV.U32 R8, RZ, RZ, 0x1e1 ;  /* 0x000001e1ff087424 */ /* 0x000fe400078e00ff */
[----:B------:R-:W-:Y:S02]  /*1140*/  IMAD.MOV.U32 R12, RZ, RZ, 0x1 ;  /* 0x00000001ff0c7424 */ /* 0x000fe400078e00ff */
[----:B0-----:R-:W-:-:S07]  /*1150*/  IMAD.MOV.U32 R13, RZ, RZ, RZ ;  /* 0x000000ffff0d7224 */ /* 0x001fce00078e00ff */
[----:B------:R-:W-:-:S07]  /*1160*/  LEPC R20, `(.L_x_13) ;  /* 0x000000001014794e */ /* 0x000fce0000000000 */
[----:B-1---5:R-:W-:Y:S05]  /*1170*/  CALL.ABS.NOINC R14 ;  /* 0x000000000e007343 */ /* 0x022fea0003c00000 */
.L_x_13:
[----:B------:R-:W-:-:S13]  /*1180*/  ISETP.NE.AND P0, PT, R118, 0x3, PT ;  /* 0x000000037600780c */ /* 0x000fda0003f05270 */
[----:B------:R-:W-:Y:S05]  /*1190*/  @!P0 BRA `(.L_x_14) ;  /* 0x0000000000048947 */ /* 0x000fea0003800000 */
[----:B------:R-:W-:Y:S01]  /*11a0*/  BPT.TRAP 0x1 ;  /* 0x000000040000795c */ /* 0x000fe20000300000 */
.L_x_14:
[----:B------:R-:W-:Y:S02]  /*11b0*/  IMAD.U32 R3, RZ, RZ, UR37 ;  /* 0x00000025ff037e24 */ /* 0x000fe4000f8e00ff */
[----:B------:R-:W-:-:S03]  /*11c0*/  IMAD.U32 R0, RZ, RZ, UR36 ;  /* 0x00000024ff007e24 */ /* 0x000fc6000f8e00ff */
[----:B------:R-:W-:Y:S02]  /*11d0*/  LEA R3, R3, UR39, 0x3 ;  /* 0x0000002703037c11 */ /* 0x000fe4000f8e18ff */
[----:B------:R-:W-:-:S04]  /*11e0*/  SHF.L.U32 R0, R0, 0x1f, RZ ;  /* 0x0000001f00007819 */ /* 0x000fc800000006ff */
[----:B------:R2:W3:Y:S01]  /*11f0*/  SYNCS.PHASECHK.TRANS64.TRYWAIT P1, [R3+URZ], R0 ;  /* 0x00000000030075a7 */ /* 0x0004e2000802017f */
[----:B------:R-:W-:Y:S05]  /*1200*/  @!P0 BRA `(.L_x_15) ;  /* 0x0000000000048947 */ /* 0x000fea0003800000 */
[----:B------:R-:W-:Y:S01]  /*1210*/  BPT.TRAP 0x1 ;  /* 0x000000040000795c */ /* 0x000fe20000300000 */
.L_x_15:
[----:B---3--:R-:W-:Y:S05]  /*1220*/  @P1 BRA `(.L_x_16) ;  /* 0x0000000000081947 */ /* 0x008fea0003800000 */
[----:B------:R-:W3:Y:S02]  /*1230*/  SYNCS.PHASECHK.TRANS64.TRYWAIT P1, [R3+URZ], R0 ;  /* 0x00000000030075a7 */ /* 0x000ee4000802017f */
[----:B---3--:R-:W-:Y:S05]  /*1240*/  @!P1 BRA `(.L_x_17) ;  /* 0x0000009000dc9947 */ /* 0x008fea0003800000 */
.L_x_16:
[----:B------:R-:W-:-:S04]  /*1250*/  UISETP.LT.AND UP0, UPT, UR38, 0x1, UPT ;  /* 0x000000012600788c */ /* 0x000fc8000bf01270 */
[----:B------:R-:W-:-:S06]  /*1260*/  USEL UR4, UR38, 0x1, UP0 ;  /* 0x0000000126047887 */ /* 0x000fcc0008000000 */
[----:B--23--:R-:W-:Y:S01]  /*1270*/  IMAD.U32 R0, RZ, RZ, UR4 ;  /* 0x00000004ff007e24 */ /* 0x00cfe2000f8e00ff */
[----:B------:R-:W-:Y:S05]  /*1280*/  WARPSYNC.ALL ;  /* 0x0000000000007948 */ /* 0x000fea0003800000 */
[----:B------:R-:W-:-:S04]  /*1290*/  IADD3 R0, -R0, UR38, RZ ;  /* 0x0000002600007c10 */ /* 0x000fc8000fffe1ff */
[----:B------:R-:W-:Y:S01]  /*12a0*/  ISETP.GE.AND P1, PT, R0, 0x1, PT ;  /* 0x000000010000780c */ /* 0x000fe20003f26270 */
[----:B------:R-:W-:Y:S01]  /*12b0*/  UIADD3 UR4, UR39, 0x24180, URZ ;  /* 0x0002418027047890 */ /* 0x000fe2000fffe03f */
[----:B------:R-:W-:Y:S01]  /*12c0*/  WARPGROUP.ARRIVE ;  /* 0x00000000000079c5 */ /* 0x000fe20000000000 */
[----:B------:R-:W-:Y:S01]  /*12d0*/  UMOV UR13, 0x40000040 ;  /* 0x40000040000d7882 */ /* 0x000fe20000000000 */
[----:B------:R-:W-:Y:S01]  /*12e0*/  UMOV UR15, 0x40000040 ;  /* 0x40000040000f7882 */ /* 0x000fe20000000000 */
[----:B------:R-:W-:Y:S02]  /*12f0*/  USHF.R.U32.HI UR5, URZ, 0x4, UR4 ;  /* 0x000000043f057899 */ /* 0x000fe40008011604 */
[----:B------:R-:W-:Y:S02]  /*1300*/  ULOP3.LUT UR4, UR42, 0x10000, URZ, 0xfc, !UPT ;  /* 0x000100002a047892 */ /* 0x000fe4000f8efc3f */
[----:B------:R-:W-:Y:S02]  /*1310*/  ULOP3.LUT UR5, UR5, 0x3fff, URZ, 0xc0, !UPT ;  /* 0x00003fff05057892 */ /* 0x000fe4000f8ec03f */
[----:B------:R-:W-:-:S02]  /*1320*/  UIMAD UR6, UR37, 0x600, UR4 ;  /* 0x00000600250678a4 */ /* 0x000fc4000f8e0204 */
[----:B------:R-:W-:Y:S01]  /*1330*/  ULOP3.LUT UR5, UR5, 0x10000, URZ, 0xfc, !UPT ;  /* 0x0001000005057892 */ /* 0x000fe2000f8efc3f */
[----:B------:R-:W-:Y:S01]  /*1340*/  UMOV UR17, UR13 ;  /* 0x0000000d00117c82 */ /* 0x000fe20008000000 */
[----:B------:R-:W-:Y:S02]  /*1350*/  UMOV UR19, 0x40000040 ;  /* 0x4000004000137882 */ /* 0x000fe40000000000 */
[----:B------:R-:W-:Y:S01]  /*1360*/  UIMAD UR8, UR37, 0x280, UR5 ;  /* 0x00000280250878a4 */ /* 0x000fe2000f8e0205 */
[----:B------:R-:W-:Y:S01]  /*1370*/  UMOV UR12, UR6 ;  /* 0x00000006000c7c82 */ /* 0x000fe20008000000 */
[----:B------:R-:W-:Y:S02]  /*1380*/  UMOV UR21, UR13 ;  /* 0x0000000d00157c82 */ /* 0x000fe40008000000 */
[----:B------:R-:W-:Y:S01]  /*1390*/  UIADD3 UR18, UR8, 0x80, URZ ;  /* 0x0000008008127890 */ /* 0x000fe2000fffe03f */
[----:B------:R-:W-:Y:S02]  /*13a0*/  UMOV UR16, UR12 ;  /* 0x0000000c00107c82 */ /* 0x000fe40008000000 */
[----:B------:R-:W-:Y:S01]  /*13b0*/  UMOV UR14, UR8 ;  /* 0x00000008000e7c82 */ /* 0x000fe20008000000 */
[----:B------:R-:W-:Y:S01]  /*13c0*/  UIADD3 UR22, UR8, 0x100, URZ ;  /* 0x0000010008167890 */ /* 0x000fe2000fffe03f */
[----:B------:R-:W-:Y:S01]  /*13d0*/  HGMMA.64x16x16.F32 R96, gdesc[UR12], RZ, !UPT, gsb0 ;  /* 0x002000000c6079f0 */ /* 0x000fe2000c0008ff */
[----:B------:R-:W-:Y:S01]  /*13e0*/  UMOV UR20, UR12 ;  /* 0x0000000c00147c82 */ /* 0x000fe20008000000 */
[----:B------:R-:W-:Y:S01]  /*13f0*/  UMOV UR23, 0x40000040 ;  /* 0x4000004000177882 */ /* 0x000fe20000000000 */
[----:B------:R-:W-:Y:S01]  /*1400*/  UIADD3 UR26, UR8, 0x180, URZ ;  /* 0x00000180081a7890 */ /* 0x000fe2000fffe03f */
[----:B------:R-:W-:Y:S01]  /*1410*/  UMOV UR24, UR12 ;  /* 0x0000000c00187c82 */ /* 0x000fe20008000000 */
[----:B------:R-:W-:Y:S01]  /*1420*/  UMOV UR25, UR13 ;  /* 0x0000000d00197c82 */ /* 0x000fe20008000000 */
[----:B------:R-:W-:Y:S01]  /*1430*/  UMOV UR27, 0x40000040 ;  /* 0x40000040001b7882 */ /* 0x000fe20000000000 */
[----:B------:R-:W-:Y:S01]  /*1440*/  UIADD3 UR30, UR8, 0x200, URZ ;  /* 0x00000200081e7890 */ /* 0x000fe2000fffe03f */
[----:B------:R-:W-:Y:S01]  /*1450*/  UMOV UR28, UR12 ;  /* 0x0000000c001c7c82 */ /* 0x000fe20008000000 */
[----:B------:R-:W-:Y:S01]  /*1460*/  UMOV UR29, UR13 ;  /* 0x0000000d001d7c82 */ /* 0x000fe20008000000 */
[----:B------:R-:W-:Y:S01]  /*1470*/  UMOV UR31, 0x40000040 ;  /* 0x40000040001f7882 */ /* 0x000fe20000000000 */
[----:B------:R-:W-:-:S02]  /*1480*/  UIADD3 UR7, UR6, 0x400, URZ ;  /* 0x0000040006077890 */ /* 0x000fc4000fffe03f */
[----:B------:R-:W-:Y:S01]  /*1490*/  UIADD3 UR12, UR6, 0x2, URZ ;  /* 0x00000002060c7890 */ /* 0x000fe2000fffe03f */
[----:B------:R-:W-:Y:S01]  /*14a0*/  UMOV UR13, 0x40000040 ;  /* 0x40000040000d7882 */ /* 0x000fe20000000000 */
[----:B------:R-:W-:Y:S01]  /*14b0*/  UIADD3 UR10, UR8, 0x186, URZ ;  /* 0x00000186080a7890 */ /* 0x000fe2000fffe03f */
[----:B------:R-:W-:Y:S01]  /*14c0*/  UMOV UR11, 0x40000040 ;  /* 0x40000040000b7882 */ /* 0x000fe20000000000 */
[----:B------:R-:W-:Y:S02]  /*14d0*/  WARPGROUP.DEPBAR.LE gsb0, 0x0 ;  /* 0x00008000000079c5 */ /* 0x000fe40000010000 */
[----:B------:R-:W-:-:S06]  /*14e0*/  WARPGROUP.ARRIVE ;  /* 0x00000000000079c5 */ /* 0x000fcc0000000000 */
[----:B------:R-:W-:Y:S03]  /*14f0*/  HGMMA.64x16x16.F32 R80, gdesc[UR16], RZ, !UPT, gsb0 ;  /* 0x00200000105079f0 */ /* 0x000fe6000c0008ff */
        /* <DEDUP_REMOVED lines=8> */
[----:B------:R-:W-:Y:S01]  /*1580*/  HGMMA.64x16x16.F32 R32, gdesc[UR28], RZ, !UPT, gsb0 ;  /* 0x002000001c2079f0 */ /* 0x000fe2000c0008ff */
[----:B------:R-:W-:Y:S01]  /*1590*/  UMOV UR28, UR7 ;  /* 0x00000007001c7c82 */ /* 0x000fe20008000000 */
[----:B------:R-:W-:Y:S01]  /*15a0*/  UMOV UR29, 0x40000040 ;  /* 0x40000040001d7882 */ /* 0x000fe20000000000 */
[----:B------:R-:W-:Y:S01]  /*15b0*/  UMOV UR24, UR28 ;  /* 0x0000001c00187c82 */ /* 0x000fe20008000000 */
[----:B------:R-:W-:Y:S01]  /*15c0*/  UMOV UR25, UR29 ;  /* 0x0000001d00197c82 */ /* 0x000fe20008000000 */
[----:B------:R-:W-:Y:S01]  /*15d0*/  UMOV UR20, UR28 ;  /* 0x0000001c00147c82 */ /* 0x000fe20008000000 */
[----:B------:R-:W-:Y:S01]  /*15e0*/  UMOV UR21, UR29 ;  /* 0x0000001d00157c82 */ /* 0x000fe20008000000 */
[----:B------:R-:W-:Y:S01]  /*15f0*/  UMOV UR16, UR28 ;  /* 0x0000001c00107c82 */ /* 0x000fe20008000000 */
[----:B------:R-:W-:Y:S01]  /*1600*/  UMOV UR17, UR29 ;  /* 0x0000001d00117c82 */ /* 0x000fe20008000000 */
[----:B------:R-:W-:Y:S01]  /*1610*/  UIADD3 UR7, UR6, 0x402, URZ ;  /* 0x0000040206077890 */ /* 0x000fe2000fffe03f */
[----:B------:R-:W-:-:S02]  /*1620*/  WARPGROUP.DEPBAR.LE gsb0, 0x0 ;  /* 0x00008000000079c5 */ /* 0x000fc40000010000 */
[----:B------:R-:W-:-:S06]  /*1630*/  WARPGROUP.ARRIVE ;  /* 0x00000000000079c5 */ /* 0x000fcc0000000000 */
[----:B------:R-:W-:Y:S01]  /*1640*/  HGMMA.64x16x16.F32 R24, gdesc[UR28], RZ, !UPT, gsb0 ;  /* 0x002000001c1879f0 */ /* 0x000fe2000c0008ff */
[----:B------:R-:W-:Y:S01]  /*1650*/  UMOV UR30, UR14 ;  /* 0x0000000e001e7c82 */ /* 0x000fe20008000000 */
[----:B------:R-:W-:Y:S01]  /*1660*/  UMOV UR31, UR15 ;  /* 0x0000000f001f7c82 */ /* 0x000fe20008000000 */
[----:B------:R-:W-:Y:S01]  /*1670*/  UIADD3 UR14, UR8, 0x2, URZ ;  /* 0x00000002080e7890 */ /* 0x000fe2000fffe03f */
[----:B------:R-:W-:Y:S01]  /*1680*/  UMOV UR15, 0x40000040 ;  /* 0x40000040000f7882 */ /* 0x000fe20000000000 */
[----:B------:R-:W-:Y:S02]  /*1690*/  WARPGROUP.DEPBAR.LE gsb0, 0x0 ;  /* 0x00008000000079c5 */ /* 0x000fe40000010000 */
[----:B------:R-:W-:-:S06]  /*16a0*/  WARPGROUP.ARRIVE ;  /* 0x00000000000079c5 */ /* 0x000fcc0000000000 */
[----:B------:R-:W-:Y:S01]  /*16b0*/  HGMMA.64x16x16.F32 R40, gdesc[UR24], RZ, !UPT, gsb0 ;  /* 0x00200000182879f0 */ /* 0x000fe2000c0008ff */
[----:B------:R-:W-:Y:S01]  /*16c0*/  UIADD3 UR26, UR8, 0x182, URZ ;  /* 0x00000182081a7890 */ /* 0x000fe2000fffe03f */
[----:B------:R-:W-:Y:S01]  /*16d0*/  UMOV UR24, UR12 ;  /* 0x0000000c00187c82 */ /* 0x000fe20008000000 */
[----:B------:R-:W-:Y:S01]  /*16e0*/  UMOV UR25, UR13 ;  /* 0x0000000d00197c82 */ /* 0x000fe20008000000 */
        /* <DEDUP_REMOVED lines=24> */
[----:B------:R-:W-:Y:S03]  /*1870*/  HGMMA.64x16x16.F32 R96, gdesc[UR12], R96, gsb0 ;  /* 0x002000000c6079f0 */ /* 0x000fe60008000860 */
        /* <DEDUP_REMOVED lines=11> */
[----:B------:R-:W-:Y:S01]  /*1930*/  HGMMA.64x16x16.F32 R32, gdesc[UR28], R32, gsb0 ;  /* 0x002000001c2079f0 */ /* 0x000fe20008000820 */
        /* <DEDUP_REMOVED lines=13> */
[----:B------:R-:W-:Y:S01]  /*1a10*/  HGMMA.64x16x16.F32 R24, gdesc[UR28], R24, gsb0 ;  /* 0x002000001c1879f0 */ /* 0x000fe20008000818 */
[----:B------:R-:W-:Y:S01]  /*1a20*/  UIADD3 UR30, UR8, 0x204, URZ ;  /* 0x00000204081e7890 */ /* 0x000fe2000fffe03f */
[----:B------:R-:W-:Y:S01]  /*1a30*/  UMOV UR31, 0x40000040 ;  /* 0x40000040001f7882 */ /* 0x000fe20000000000 */
[----:B------:R-:W-:Y:S02]  /*1a40*/  WARPGROUP.DEPBAR.LE gsb0, 0x0 ;  /* 0x00008000000079c5 */ /* 0x000fe40000010000 */
        /* <DEDUP_REMOVED lines=17> */
[----:B------:R-:W-:Y:S02]  /*1b60*/  UIADD3 UR12, UR6, 0x4, URZ ;  /* 0x00000004060c7890 */ /* 0x000fe4000fffe03f */
[----:B------:R-:W-:Y:S01]  /*1b70*/  UIADD3 UR14, UR8, 0x4, URZ ;  /* 0x00000004080e7890 */ /* 0x000fe2000fffe03f */
[----:B------:R-:W-:Y:S01]  /*1b80*/  UMOV UR13, 0x40000040 ;  /* 0x40000040000d7882 */ /* 0x000fe20000000000 */
[----:B------:R-:W-:Y:S01]  /*1b90*/  UMOV UR15, 0x40000040 ;  /* 0x40000040000f7882 */ /* 0x000fe20000000000 */
[----:B------:R-:W-:Y:S02]  /*1ba0*/  UMOV UR17, UR13 ;  /* 0x0000000d00117c82 */ /* 0x000fe40008000000 */
[----:B------:R-:W-:Y:S01]  /*1bb0*/  UMOV UR16, UR12 ;  /* 0x0000000c00107c82 */ /* 0x000fe20008000000 */
[----:B------:R-:W-:Y:S01]  /*1bc0*/  UMOV UR20, UR12 ;  /* 0x0000000c00147c82 */ /* 0x000fe20008000000 */
[----:B------:R-:W-:Y:S01]  /*1bd0*/  UMOV UR21, UR13 ;  /* 0x0000000d00157c82 */ /* 0x000fe20008000000 */
[----:B------:R-:W-:Y:S01]  /*1be0*/  UMOV UR24, UR12 ;  /* 0x0000000c00187c82 */ /* 0x000fe20008000000 */
[----:B------:R-:W-:Y:S01]  /*1bf0*/  UMOV UR25, UR13 ;  /* 0x0000000d00197c82 */ /* 0x000fe20008000000 */
[----:B------:R-:W-:Y:S01]  /*1c00*/  UMOV UR28, UR12 ;  /* 0x0000000c001c7c82 */ /* 0x000fe20008000000 */
[----:B------:R-:W-:Y:S01]  /*1c10*/  UMOV UR29, UR13 ;  /* 0x0000000d001d7c82 */ /* 0x000fe20008000000 */
[----:B------:R-:W-:-:S02]  /*1c20*/  WARPGROUP.DEPBAR.LE gsb0, 0x0 ;  /* 0x00008000000079c5 */ /* 0x000fc40000010000 */
        /* <DEDUP_REMOVED lines=99> */
[----:B------:R-:W-:Y:S05]  /*2260*/  @!P1 BRA `(.L_x_18) ;  /* 0x00000010006c9947 */ /* 0x000fea0003800000 */
[----:B------:R-:W-:Y:S01]  /*2270*/  UIADD3 UR7, UR37, 0x1, URZ ;  /* 0x0000000125077890 */ /* 0x000fe2000fffe03f */
[----:B------:R-:W-:-:S03]  /*2280*/  IMAD.MOV.U32 R3, RZ, RZ, R0 ;  /* 0x000000ffff037224 */ /* 0x000fc600078e0000 */
[----:B------:R-:W-:-:S04]  /*2290*/  UISETP.NE.AND UP0, UPT, UR7, 0x6, UPT ;  /* 0x000000060700788c */ /* 0x000fc8000bf05270 */
[----:B------:R-:W-:Y:S02]  /*22a0*/  USEL UR6, URZ, 0x1, UP0 ;  /* 0x000000013f067887 */ /* 0x000fe40008000000 */
[----:B------:R-:W-:Y:S02]  /*22b0*/  USEL UR7, UR7, URZ, UP0 ;  /* 0x0000003f07077287 */ /* 0x000fe40008000000 */
[----:B------:R-:W-:-:S06]  /*22c0*/  ULOP3.LUT UR6, UR36, UR6, URZ, 0x3c, !UPT ;  /* 0x0000000624067292 */ /* 0x000fcc000f8e3c3f */
[----:B------:R-:W-:Y:S01]  /*22d0*/  IMAD.U32 R6, RZ, RZ, UR6 ;  /* 0x00000006ff067e24 */ /* 0x000fe2000f8e00ff */
[----:B------:R-:W-:-:S06]  /*22e0*/  UMOV UR6, UR37 ;  /* 0x0000002500067c82 */ /* 0x000fcc0008000000 */
.L_x_25:
[----:B------:R-:W-:Y:S05]  /*22f0*/  @!P0 BRA `(.L_x_19) ;  /* 0x0000000000048947 */ /* 0x000fea0003800000 */
[----:B------:R-:W-:Y:S01]  /*2300*/  BPT.TRAP 0x1 ;  /* 0x000000040000795c */ /* 0x000fe20000300000 */
.L_x_19:
[----:B------:R-:W-:Y:S01]  /*2310*/  ULEA UR8, UR7, UR39, 0x3 ;  /* 0x0000002707087291 */ /* 0x000fe2000f8e183f */
[----:B01----:R-:W-:-:S08]  /*2320*/  SHF.L.U32 R4, R6, 0x1f, RZ ;  /* 0x0000001f06047819 */ /* 0x003fd000000006ff */
[----:B------:R0:W1:Y:S01]  /*2330*/  SYNCS.PHASECHK.TRANS64.TRYWAIT P1, [UR8], R4 ;  /* 0x00000004ff0075a7 */ /* 0x0000620008020148 */
[----:B------:R-:W-:Y:S05]  /*2340*/  @!P0 BRA `(.L_x_20) ;  /* 0x0000000000048947 */ /* 0x000fea0003800000 */
[----:B------:R-:W-:Y:S01]  /*2350*/  BPT.TRAP 0x1 ;  /* 0x000000040000795c */ /* 0x000fe20000300000 */
.L_x_20:
[----:B-1----:R-:W-:Y:S05]  /*2360*/  @P1 BRA `(.L_x_21) ;  /* 0x0000000000081947 */ /* 0x002fea0003800000 */
[----:B------:R-:W1:Y:S02]  /*2370*/  SYNCS.PHASECHK.TRANS64.TRYWAIT P1, [UR8], R4 ;  /* 0x00000004ff0075a7 */ /* 0x000e640008020148 */
[----:B-1----:R-:W-:Y:S05]  /*2380*/  @!P1 BRA `(.L_x_22) ;  /* 0x0000008000a09947 */ /* 0x002fea0003800000 */
.L_x_21:
[----:B------:R-:W-:Y:S01]  /*2390*/  UIMAD UR8, UR7, 0x600, UR4 ;  /* 0x00000600070878a4 */ /* 0x000fe2000f8e0204 */
[----:B------:R-:W-:Y:S01]  /*23a0*/  WARPGROUP.ARRIVE ;  /* 0x00000000000079c5 */ /* 0x000fe20000000000 */
[----:B------:R-:W-:Y:S01]  /*23b0*/  UIMAD UR10, UR7, 0x280, UR5 ;  /* 0x00000280070a78a4 */ /* 0x000fe2000f8e0205 */
[----:B------:R-:W-:Y:S01]  /*23c0*/  UMOV UR9, 0x40000040 ;  /* 0x4000004000097882 */ /* 0x000fe20000000000 */
[----:B------:R-:W-:Y:S02]  /*23d0*/  UMOV UR11, 0x40000040 ;  /* 0x40000040000b7882 */ /* 0x000fe40000000000 */
[----:B------:R-:W-:Y:S01]  /*23e0*/  UIADD3 UR14, UR10, 0x80, URZ ;  /* 0x000000800a0e7890 */ /* 0x000fe2000fffe03f */
[----:B------:R-:W-:Y:S01]  /*23f0*/  UMOV UR12, UR8 ;  /* 0x00000008000c7c82 */ /* 0x000fe20008000000 */
[----:B------:R-:W-:Y:S01]  /*2400*/  UMOV UR13, UR9 ;  /* 0x00000009000d7c82 */ /* 0x000fe20008000000 */
[----:B------:R-:W-:Y:S02]  /*2410*/  UMOV UR15, 0x40000040 ;  /* 0x40000040000f7882 */ /* 0x000fe40000000000 */
[----:B------:R-:W-:Y:S01]  /*2420*/  HGMMA.64x16x16.F32 R96, gdesc[UR8], R96, gsb0 ;  /* 0x00200000086079f0 */ /* 0x000fe20008000860 */
        /* <DEDUP_REMOVED lines=13> */
[----:B------:R-:W-:Y:S01]  /*2500*/  UMOV UR31, 0x40000040 ;  /* 0x40000040001f7882 */ /* 0x000fe20000000000 */
[----:B------:R-:W-:Y:S01]  /*2510*/  UIADD3 UR9, UR8, 0x402, URZ ;  /* 0x0000040208097890 */ /* 0x000fe2000fffe03f */
[----:B------:R-:W-:-:S02]  /*2520*/  WARPGROUP.DEPBAR.LE gsb0, 0x0 ;  /* 0x00008000000079c5 */ /* 0x000fc40000010000 */
[----:B------:R-:W-:-:S06]  /*2530*/  WARPGROUP.ARRIVE ;  /* 0x00000000000079c5 */ /* 0x000fcc0000000000 */
[----:B------:R-:W-:Y:S01]  /*2540*/  HGMMA.64x16x16.F32 R80, gdesc[UR12], R80, gsb0 ;  /* 0x002000000c5079f0 */ /* 0x000fe20008000850 */
[----:B------:R-:W-:Y:S02]  /*2550*/  UIADD3 UR12, UR8, 0x400, URZ ;  /* 0x00000400080c7890 */ /* 0x000fe4000fffe03f */
        /* <DEDUP_REMOVED lines=17> */
[----:B------:R-:W-:Y:S02]  /*2670*/  WARPGROUP.DEPBAR.LE gsb0, 0x0 ;  /* 0x00008000000079c5 */ /* 0x000fe40000010000 */
[----:B------:R-:W-:-:S06]  /*2680*/  WARPGROUP.ARRIVE ;  /* 0x00000000000079c5 */ /* 0x000fcc0000000000 */
[----:B------:R-:W-:Y:S01]  /*2690*/  HGMMA.64x16x16.F32 R24, gdesc[UR24], R24, gsb0 ;  /* 0x00200000181879f0 */ /* 0x000fe20008000818 */
[----:B------:R-:W-:Y:S01]  /*26a0*/  UMOV UR26, UR10 ;  /* 0x0000000a001a7c82 */ /* 0x000fe20008000000 */
[----:B------:R-:W-:Y:S01]  /*26b0*/  UMOV UR27, UR11 ;  /* 0x0000000b001b7c82 */ /* 0x000fe20008000000 */
        /* <DEDUP_REMOVED lines=24> */
[----:B------:R-:W-:-:S02]  /*2840*/  WARPGROUP.DEPBAR.LE gsb0, 0x0 ;  /* 0x00008000000079c5 */ /* 0x000fc40000010000 */
[----:B------:R-:W-:-:S06]  /*2850*/  WARPGROUP.ARRIVE ;  /* 0x00000000000079c5 */ /* 0x000fcc0000000000 */
[----:B------:R-:W-:Y:S01]  /*2860*/  HGMMA.64x16x16.F32 R88, gdesc[UR24], R88, gsb0 ;  /* 0x00200000185879f0 */ /* 0x000fe20008000858 */
        /* <DEDUP_REMOVED lines=96> */
[----:B------:R-:W-:Y:S02]  /*2e70*/  UIADD3 UR24, UR10, 0x186, URZ ;  /* 0x000001860a187890 */ /* 0x000fe4000fffe03f */
        /* <DEDUP_REMOVED lines=33> */
[----:B------:R-:W-:-:S03]  /*3090*/  UIADD3 UR16, UR8, 0x406, URZ ;  /* 0x0000040608107890 */ /* 0x000fc6000fffe03f */
[----:B------:R-:W-:Y:S01]  /*30a0*/  UMOV UR8, UR12 ;  /* 0x0000000c00087c82 */ /* 0x000fe20008000000 */
        /* <DEDUP_REMOVED lines=36> */
[----:B------:R-:W-:Y:S01]  /*32f0*/  BPT.TRAP 0x1 ;  /* 0x000000040000795c */ /* 0x000fe20000300000 */
.L_x_23:
[----:B------:R-:W-:Y:S01]  /*3300*/  ULEA UR8, UR6, UR39, 0x3 ;  /* 0x0000002706087291 */ /* 0x000fe2000f8e183f */
[----:B------:R-:W-:-:S03]  /*3310*/  ISETP.GT.U32.AND P1, PT, R19, 0x1, PT ;  /* 0x000000011300780c */ /* 0x000fc60003f24070 */
[----:B------:R-:W-:-:S04]  /*3320*/  UIADD3 UR8, UR8, 0x30, URZ ;  /* 0x0000003008087890 */ /* 0x000fc8000fffe03f */
[----:B------:R-:W-:-:S09]  /*3330*/  UPRMT UR8, URZ, 0x654, UR8 ;  /* 0x000006543f087896 */ /* 0x000fd20008000008 */
[----:B------:R-:W-:Y:S01]  /*3340*/  SYNCS.ARRIVE.TRANS64.RED.A1T0 RZ, [UR8], RZ ;  /* 0x000000ffffff79a7 */ /* 0x000fe20008100408 */
[----:B------:R-:W-:Y:S05]  /*3350*/  @P1 BRA `(.L_x_24) ;  /* 0x0000000000041947 */ /* 0x000fea0003800000 */
[----:B------:R-:W-:Y:S01]  /*3360*/  BPT.TRAP 0x1 ;  /* 0x000000040000795c */ /* 0x000fe20000300000 */
.L_x_24:
[----:B------:R-:W-:Y:S01]  /*3370*/  UIADD3 UR7, UR7, 0x1, URZ ;  /* 0x0000000107077890 */ /* 0x000fe2000fffe03f */
[C---:B------:R-:W-:Y:S01]  /*3380*/  ISETP.GT.AND P1, PT, R3.reuse, 0x1, PT ;  /* 0x000000010300780c */ /* 0x040fe20003f24270 */
[----:B------:R-:W-:Y:S01]  /*3390*/  UIADD3 UR6, UR6, 0x1, URZ ;  /* 0x0000000106067890 */ /* 0x000fe2000fffe03f */
[----:B------:R-:W-:Y:S01]  /*33a0*/  VIADD R3, R3, 0xffffffff ;  /* 0xffffffff03037836 */ /* 0x000fe20000000000 */
[----:B------:R-:W-:Y:S02]  /*33b0*/  UISETP.NE.AND UP0, UPT, UR7, 0x6, UPT ;  /* 0x000000060700788c */ /* 0x000fe4000bf05270 */
[----:B------:R-:W-:Y:S02]  /*33c0*/  UISETP.NE.AND UP1, UPT, UR6, 0x6, UPT ;  /* 0x000000060600788c */ /* 0x000fe4000bf25270 */
[----:B------:R-:W-:Y:S02]  /*33d0*/  USEL UR8, URZ, 0x1, UP0 ;  /* 0x000000013f087887 */ /* 0x000fe40008000000 */
[----:B------:R-:W-:-:S02]  /*33e0*/  USEL UR7, UR7, URZ, UP0 ;  /* 0x0000003f07077287 */ /* 0x000fc40008000000 */
[----:B------:R-:W-:Y:S02]  /*33f0*/  USEL UR6, UR6, URZ, UP1 ;  /* 0x0000003f06067287 */ /* 0x000fe40008800000 */
[----:B------:R-:W-:Y:S01]  /*3400*/  LOP3.LUT R6, R6, UR8, RZ, 0x3c, !PT ;  /* 0x0000000806067c12 */ /* 0x000fe2000f8e3cff */
[----:B------:R-:W-:Y:S09]  /*3410*/  @P1 BRA `(.L_x_25) ;  /* 0xffffffec00b41947 */ /* 0x000ff2000383ffff */
.L_x_18:
[----:B------:R-:W2:Y:S02]  /*3420*/  LDC R3, c[0x0][0x28c] ;  /* 0x0000a300ff037b82 */ /* 0x000ea40000000800 */
[----:B--2---:R-:W-:-:S13]  /*3430*/  ISETP.GE.AND P1, PT, R3, 0x1, PT ;  /* 0x000000010300780c */ /* 0x004fda0003f26270 */
[----:B------:R-:W-:Y:S05]  /*3440*/  @!P1 BRA `(.L_x_26) ;  /* 0x0000000000349947 */ /* 0x000fea0003800000 */
[----:B------:R-:W-:Y:S05]  /*3450*/  @!P0 BRA `(.L_x_27) ;  /* 0x0000000000048947 */ /* 0x000fea0003800000 */
[----:B------:R-:W-:Y:S01]  /*3460*/  BPT.TRAP 0x1 ;  /* 0x000000040000795c */ /* 0x000fe20000300000 */
.L_x_27:
[----:B------:R-:W-:Y:S01]  /*3470*/  VIADD R0, R0, UR37 ;  /* 0x0000002500007c36 */ /* 0x000fe20008000000 */
[----:B------:R-:W-:-:S03]  /*3480*/  ISETP.GT.U32.AND P0, PT, R19, 0x1, PT ;  /* 0x000000011300780c */ /* 0x000fc60003f04070 */
[----:B01----:R-:W-:-:S05]  /*3490*/  IMAD.WIDE.U32 R4, R0, -0x55555555, RZ ;  /* 0xaaaaaaab00047825 */ /* 0x003fca00078e00ff */
[----:B------:R-:W-:-:S05]  /*34a0*/  SHF.R.U32.HI R5, RZ, 0x2, R5 ;  /* 0x00000002ff057819 */ /* 0x000fca0000011605 */
[----:B------:R-:W-:-:S05]  /*34b0*/  IMAD R0, R5, -0x6, R0 ;  /* 0xfffffffa05007824 */ /* 0x000fca00078e0200 */
[----:B------:R-:W-:-:S05]  /*34c0*/  LEA R0, R0, UR39, 0x3 ;  /* 0x0000002700007c11 */ /* 0x000fca000f8e18ff */
[----:B------:R-:W-:-:S05]  /*34d0*/  VIADD R0, R0, 0x30 ;  /* 0x0000003000007836 */ /* 0x000fca0000000000 */
[----:B------:R-:W-:-:S04]  /*34e0*/  PRMT R0, RZ, 0x654, R0 ;  /* 0x00000654ff007816 */ /* 0x000fc80000000000 */
[----:B------:R2:W-:Y:S01]  /*34f0*/  SYNCS.ARRIVE.TRANS64.RED.A1T0 RZ, [R0+URZ], RZ ;  /* 0x000000ff00ff79a7 */ /* 0x0005e2000810043f */
[----:B------:R-:W-:Y:S05]  /*3500*/  @P0 BRA `(.L_x_26) ;  /* 0x0000000000040947 */ /* 0x000fea0003800000 */
[----:B------:R-:W-:Y:S01]  /*3510*/  BPT.TRAP 0x1 ;  /* 0x000000040000795c */ /* 0x000fe20000300000 */
.L_x_26:
[----:B01----:R-:W0:Y:S01]  /*3520*/  LDC R5, c[0x0][0x288] ;  /* 0x0000a200ff057b82 */ /* 0x003e220000000800 */
[----:B--2---:R-:W-:Y:S01]  /*3530*/  LOP3.LUT R0, R22, 0x1, RZ, 0xc0, !PT ;  /* 0x0000000116007812 */ /* 0x004fe200078ec0ff */
[----:B------:R-:W-:Y:S01]  /*3540*/  IMAD R107, R107, 0x50, RZ ;  /* 0x000000506b6b7824 */ /* 0x000fe200078e02ff */
[----:B------:R-:W-:Y:S01]  /*3550*/  SHF.R.U32.HI R3, RZ, 0x2, R18 ;  /* 0x00000002ff037819 */ /* 0x000fe20000011612 */
[----:B------:R-:W-:Y:S01]  /*3560*/  UIADD3 UR37, UR38, UR37, URZ ;  /* 0x0000002526257290 */ /* 0x000fe2000fffe03f */
[----:B------:R-:W-:Y:S01]  /*3570*/  LOP3.LUT R4, R18, 0x60, RZ, 0xc0, !PT ;  /* 0x0000006012047812 */ /* 0x000fe200078ec0ff */
[----:B------:R-:W-:Y:S01]  /*3580*/  IMAD.SHL.U32 R20, R0, 0x40, RZ ;  /* 0x0000004000147824 */ /* 0x000fe200078e00ff */
[----:B------:R-:W-:Y:S01]  /*3590*/  LOP3.LUT R3, R3, 0x7, RZ, 0xc0, !PT ;  /* 0x0000000703037812 */ /* 0x000fe200078ec0ff */
[----:B------:R-:W-:Y:S01]  /*35a0*/  UISETP.GT.U32.AND UP0, UPT, UR37, 0x5, UPT ;  /* 0x000000052500788c */ /* 0x000fe2000bf04070 */
[----:B------:R-:W-:Y:S01]  /*35b0*/  SHF.R.U32.HI R4, RZ, 0x1, R4 ;  /* 0x00000001ff047819 */ /* 0x000fe20000011604 */
[----:B------:R-:W-:Y:S01]  /*35c0*/  IMAD.SHL.U32 R10, R18, 0x2, RZ ;  /* 0x00000002120a7824 */ /* 0x000fe200078e00ff */
[--C-:B------:R-:W-:Y:S01]  /*35d0*/  LOP3.LUT R20, R20, 0x40, R3.reuse, 0xe2, !PT ;  /* 0x0000004014147812 */ /* 0x100fe200078ee203 */
[----:B------:R-:W-:Y:S01]  /*35e0*/  ULDC UR7, c[0x0][0x284] ;  /* 0x0000a10000077ab9 */ /* 0x000fe20000000800 */
[-C--:B------:R-:W-:Y:S01]  /*35f0*/  IADD3 R3, RZ, -R4.reuse, -R3 ;  /* 0x80000004ff037210 */ /* 0x080fe20007ffe803 */
[----:B------:R-:W-:Y:S01]  /*3600*/  UISETP.LT.U32.AND UP0, UPT, UR38, 0x6, UP0 ;  /* 0x000000062600788c */ /* 0x000fe20008701070 */
[----:B------:R-:W-:Y:S01]  /*3610*/  LOP3.LUT R20, R20, R4, RZ, 0xfc, !PT ;  /* 0x0000000414147212 */ /* 0x000fe200078efcff */
[----:B------:R-:W-:Y:S01]  /*3620*/  UISETP.GE.U32.AND UP1, UPT, UR38, 0x6, UPT ;  /* 0x000000062600788c */ /* 0x000fe2000bf26070 */
[----:B------:R-:W-:Y:S01]  /*3630*/  SHF.R.S32.HI R13, RZ, 0x1f, R23 ;  /* 0x0000001fff0d7819 */ /* 0x000fe20000011417 */
[----:B------:R-:W-:Y:S01]  /*3640*/  IMAD R3, R0, -0x40, R3 ;  /* 0xffffffc000037824 */ /* 0x000fe200078e0203 */
[----:B------:R-:W-:Y:S01]  /*3650*/  LOP3.LUT R0, R18, 0x3, RZ, 0xc0, !PT ;  /* 0x0000000312007812 */ /* 0x000fe200078ec0ff */
[----:B------:R-:W-:Y:S01]  /*3660*/  ULDC.64 UR8, c[0x0][0x5d0] ;  /* 0x0001740000087ab9 */ /* 0x000fe20000000a00 */
[----:B------:R-:W-:Y:S01]  /*3670*/  LOP3.LUT R10, R107, 0x6, R10, 0xf8, !PT ;  /* 0x000000066b0a7812 */ /* 0x000fe200078ef80a */
[----:B------:R-:W-:Y:S01]  /*3680*/  UIMAD.WIDE.U32 UR4, UR37, -0x55555555, URZ ;  /* 0xaaaaaaab250478a5 */ /* 0x000fe2000f8e003f */
[----:B------:R-:W-:Y:S01]  /*3690*/  IMAD R6, R13, UR8, RZ ;  /* 0x000000080d067c24 */ /* 0x000fe2000f8e02ff */
[----:B0-----:R-:W-:Y:S01]  /*36a0*/  ISETP.GE.AND P0, PT, R107, R5, PT ;  /* 0x000000056b00720c */ /* 0x001fe20003f06270 */
[----:B------:R-:W-:Y:S01]  /*36b0*/  IMAD R4, R0, -0x2, R5 ;  /* 0xfffffffe00047824 */ /* 0x000fe200078e0205 */
[----:B------:R-:W-:Y:S01]  /*36c0*/  USEL UR6, URZ, 0x1, !UP0 ;  /* 0x000000013f067887 */ /* 0x000fe2000c000000 */
[----:B------:R-:W-:Y:S01]  /*36d0*/  IMAD R0, R106, 0xc0, RZ ;  /* 0x000000c06a007824 */ /* 0x000fe200078e02ff */
[----:B------:R-:W-:Y:S01]  /*36e0*/  SHF.R.S32.HI R11, RZ, 0x1f, R10 ;  /* 0x0000001fff0b7819 */ /* 0x000fe2000001140a */
[----:B------:R-:W-:Y:S01]  /*36f0*/  USHF.R.U32.HI UR4, URZ, 0x2, UR5 ;  /* 0x000000023f047899 */ /* 0x000fe20008011605 */
[C---:B------:R-:W-:Y:S01]  /*3700*/  IMAD R9, R23.reuse, UR9, R6 ;  /* 0x0000000917097c24 */ /* 0x040fe2000f8e0206 */
[----:B------:R-:W-:Y:S01]  /*3710*/  ULOP3.LUT UR36, UR36, UR6, URZ, 0x3c, !UPT ;  /* 0x0000000624247292 */ /* 0x000fe2000f8e3c3f */
[C---:B------:R-:W-:Y:S01]  /*3720*/  ISETP.GE.OR P0, PT, R0.reuse, UR7, P0 ;  /* 0x0000000700007c0c */ /* 0x040fe20008706670 */
[----:B------:R-:W-:Y:S01]  /*3730*/  IMAD.WIDE.U32 R6, R23, UR8, R10 ;  /* 0x0000000817067c25 */ /* 0x000fe2000f8e000a */
[----:B------:R-:W-:Y:S01]  /*3740*/  UIMAD UR37, UR4, -0x6, UR37 ;  /* 0xfffffffa042578a4 */ /* 0x000fe2000f8e0225 */
[----:B------:R-:W-:Y:S01]  /*3750*/  IADD3 R3, -R0, UR7, R3 ;  /* 0x0000000700037c10 */ /* 0x000fe2000fffe103 */
[----:B------:R-:W-:Y:S01]  /*3760*/  @UP1 ULOP3.LUT UR36, UR36, 0x1, UR4, 0x78, !UPT ;  /* 0x0000000124241892 */ /* 0x000fe2000f8e7804 */
[----:B------:R-:W-:-:S02]  /*3770*/  IMAD.MOV.U32 R21, RZ, RZ, RZ ;  /* 0x000000ffff157224 */ /* 0x000fc400078e00ff */
[----:B------:R-:W-:Y:S02]  /*3780*/  IMAD.IADD R9, R7, 0x1, R9 ;  /* 0x0000000107097824 */ /* 0x000fe400078e0209 */
[----:B------:R-:W-:-:S04]  /*3790*/  IMAD.WIDE R20, R106, 0xc0, R20 ;  /* 0x000000c06a147825 */ /* 0x000fc800078e0214 */
[----:B------:R-:W-:Y:S02]  /*37a0*/  IMAD.IADD R4, R4, 0x1, -R107 ;  /* 0x0000000104047824 */ /* 0x000fe400078e0a6b */
[----:B------:R-:W-:Y:S02]  /*37b0*/  IMAD.MOV.U32 R0, RZ, RZ, -0x1 ;  /* 0xffffffffff007424 */ /* 0x000fe400078e00ff */
[----:B------:R-:W-:Y:S01]  /*37c0*/  IMAD.MOV.U32 R8, RZ, RZ, R6 ;  /* 0x000000ffff087224 */ /* 0x000fe200078e0006 */
[----:B------:R-:W-:Y:S06]  /*37d0*/  @P0 BRA `(.L_x_28) ;  /* 0x0000004c00f80947 */ /* 0x000fec0003800000 */
[----:B------:R-:W0:Y:S01]  /*37e0*/  LDC.64 R6, c[0x0][0x5c8] ;  /* 0x00017200ff067b82 */ /* 0x000e220000000a00 */
[----:B-----5:R-:W-:Y:S01]  /*37f0*/  FSETP.NEU.AND P2, PT, R105, RZ, PT ;  /* 0x000000ff6900720b */ /* 0x020fe20003f4d000 */
[----:B------:R-:W-:Y:S01]  /*3800*/  BSSY B0, `(.L_x_28) ;  /* 0x00004fb000007945 */ /* 0x000fe20003800000 */
[----:B------:R-:W-:-:S04]  /*3810*/  ISETP.GT.AND P0, PT, R4, RZ, PT ;  /* 0x000000ff0400720c */ /* 0x000fc80003f04270 */
[----:B------:R-:W-:Y:S01]  /*3820*/  ISETP.GT.AND P1, PT, R3, RZ, P0 ;  /* 0x000000ff0300720c */ /* 0x000fe20000724270 */
[-C--:B0-----:R-:W-:Y:S02]  /*3830*/  IMAD R5, R21, R6.reuse, RZ ;  /* 0x0000000615057224 */ /* 0x081fe400078e02ff */
[----:B------:R-:W-:-:S04]  /*3840*/  IMAD.WIDE.U32 R112, R20, R6, R8 ;  /* 0x0000000614707225 */ /* 0x000fc800078e0008 */
[----:B------:R-:W-:-:S04]  /*3850*/  IMAD R5, R20, R7, R5 ;  /* 0x0000000714057224 */ /* 0x000fc800078e0205 */
[----:B------:R-:W-:Y:S01]  /*3860*/  IMAD.IADD R123, R113, 0x1, R5 ;  /* 0x00000001717b7824 */ /* 0x000fe200078e0205 */
[----:B------:R-:W-:Y:S06]  /*3870*/  @!P2 BRA `(.L_x_29) ;  /* 0x000000380024a947 */ /* 0x000fec0003800000 */
[----:B------:R-:W0:Y:S01]  /*3880*/  LDC.64 R106, c[0x0][0x5b8] ;  /* 0x00016e00ff6a7b82 */ /* 0x000e220000000a00 */
[----:B------:R-:W-:-:S07]  /*3890*/  ULDC.64 UR4, c[0x0][0x5c0] ;  /* 0x0001700000047ab9 */ /* 0x000fce0000000a00 */
[----:B------:R-:W1:Y:S08]  /*38a0*/  LDC.64 R108, c[0x0][0x5b0] ;  /* 0x00016c00ff6c7b82 */ /* 0x000e700000000a00 */
[----:B------:R-:W2:Y:S01]  /*38b0*/  LDC.64 R14, c[0x0][0x5a8] ;  /* 0x00016a00ff0e7b82 */ /* 0x000ea20000000a00 */
[-C--:B0-----:R-:W-:Y:S02]  /*38c0*/  IMAD R8, R13, R106.reuse, RZ ;  /* 0x0000006a0d087224 */ /* 0x081fe400078e02ff */
[----:B------:R-:W-:-:S04]  /*38d0*/  IMAD.WIDE.U32 R116, R23, R106, R10 ;  /* 0x0000006a17747225 */ /* 0x000fc800078e000a */
[----:B------:R-:W-:Y:S02]  /*38e0*/  IMAD R119, R23, R107, R8 ;  /* 0x0000006b17777224 */ /* 0x000fe400078e0208 */
[-C--:B-1----:R-:W-:Y:S02]  /*38f0*/  IMAD R121, R21, R108.reuse, RZ ;  /* 0x0000006c15797224 */ /* 0x082fe400078e02ff */
[----:B------:R-:W-:Y:S02]  /*3900*/  IMAD.IADD R115, R117, 0x1, R119 ;  /* 0x0000000175737824 */ /* 0x000fe400078e0277 */
[----:B------:R-:W-:Y:S02]  /*3910*/  IMAD.MOV.U32 R114, RZ, RZ, R116 ;  /* 0x000000ffff727224 */ /* 0x000fe400078e0074 */
[C---:B------:R-:W-:Y:S02]  /*3920*/  IMAD R121, R20.reuse, R109, R121 ;  /* 0x0000006d14797224 */ /* 0x040fe400078e0279 */
[----:B------:R-:W-:-:S04]  /*3930*/  IMAD.WIDE.U32 R8, R20, R108, R114 ;  /* 0x0000006c14087225 */ /* 0x000fc800078e0072 */
[----:B------:R-:W-:Y:S01]  /*3940*/  IMAD.IADD R5, R9, 0x1, R121 ;  /* 0x0000000109057824 */ /* 0x000fe200078e0279 */
[----:B--2---:R-:W-:-:S04]  /*3950*/  LEA R12, P2, R8, R14, 0x1 ;  /* 0x0000000e080c7211 */ /* 0x004fc800078408ff */
[----:B------:R-:W-:-:S05]  /*3960*/  LEA.HI.X R13, R8, R15, R5, 0x1, P2 ;  /* 0x0000000f080d7211 */ /* 0x000fca00010f0c05 */
[----:B------:R0:W2:Y:S01]  /*3970*/  @P1 LDG.E.LTC128B.U16 R5, desc[UR40][R12.64] ;  /* 0x000000280c051981 */ /* 0x0000a2000c1e1520 */
[----:B------:R-:W-:Y:S01]  /*3980*/  ISETP.GT.AND P3, PT, R4, 0x1, PT ;  /* 0x000000010400780c */ /* 0x000fe20003f64270 */
[----:B------:R-:W-:Y:S01]  /*3990*/  IMAD.WIDE.U32 R110, R20, R108, R10 ;  /* 0x0000006c146e7225 */ /* 0x000fe200078e000a */
[----:B------:R-:W-:Y:S01]  /*39a0*/  BSSY B1, `(.L_x_30) ;  /* 0x0000012000017945 */ /* 0x000fe20003800000 */
[----:B------:R-:W-:Y:S02]  /*39b0*/  SHF.L.U64.HI R113, R108, 0x3, R109 ;  /* 0x000000036c717819 */ /* 0x000fe4000001026d */
[----:B------:R-:W-:Y:S02]  /*39c0*/  IMAD.IADD R111, R121, 0x1, R111 ;  /* 0x00000001796f7824 */ /* 0x000fe400078e026f */
[----:B------:R-:W-:-:S04]  /*39d0*/  IMAD.WIDE.U32 R110, R23, R106, R110 ;  /* 0x0000006a176e7225 */ /* 0x000fc800078e006e */
[----:B0-----:R-:W-:Y:S01]  /*39e0*/  IMAD.IADD R13, R119, 0x1, R111 ;  /* 0x00000001770d7824 */ /* 0x001fe200078e026f */
[----:B------:R-:W-:-:S04]  /*39f0*/  LEA R12, P4, R110, R14, 0x1 ;  /* 0x0000000e6e0c7211 */ /* 0x000fc800078808ff */
[----:B------:R-:W-:Y:S01]  /*3a00*/  LEA.HI.X R13, R110, R15, R13, 0x1, P4 ;  /* 0x0000000f6e0d7211 */ /* 0x000fe200020f0c0d */
[----:B--2---:R-:W-:-:S05]  /*3a10*/  HADD2.F32 R8, -RZ, R5.H0_H0 ;  /* 0x20000005ff087230 */ /* 0x004fca0000004100 */
[----:B------:R-:W-:Y:S01]  /*3a20*/  FMUL R9, R8, R105 ;  /* 0x0000006908097220 */ /* 0x000fe20000400000 */
[----:B------:R-:W-:-:S03]  /*3a30*/  LEA R8, P2, R112, UR4, 0x1 ;  /* 0x0000000470087c11 */ /* 0x000fc6000f8408ff */
[----:B------:R-:W-:Y:S01]  /*3a40*/  FFMA R96, R96, R104, R9 ;  /* 0x0000006860607223 */ /* 0x000fe20000000009 */
[----:B------:R-:W-:Y:S01]  /*3a50*/  LEA.HI.X R9, R112, UR5, R123, 0x1, P2 ;  /* 0x0000000570097c11 */ /* 0x000fe200090f0c7b */
[----:B------:R-:W-:Y:S01]  /*3a60*/  IMAD.SHL.U32 R112, R108, 0x8, RZ ;  /* 0x000000086c707824 */ /* 0x000fe200078e00ff */
[----:B------:R-:W-:Y:S02]  /*3a70*/  ISETP.GT.AND P2, PT, R3, RZ, P3 ;  /* 0x000000ff0300720c */ /* 0x000fe40001f44270 */
[----:B------:R-:W-:-:S05]  /*3a80*/  F2FP.F16.F32.PACK_AB R96, RZ, R96 ;  /* 0x00000060ff60723e */ /* 0x000fca00000000ff */
[----:B------:R0:W-:Y:S06]  /*3a90*/  @P1 STG.E.U16 desc[UR40][R8.64], R96 ;  /* 0x0000006008001986 */ /* 0x0001ec000c101528 */
[----:B------:R-:W-:Y:S05]  /*3aa0*/  @!P2 BRA `(.L_x_31) ;  /* 0x000000000004a947 */ /* 0x000fea0003800000 */
[----:B------:R1:W5:Y:S02]  /*3ab0*/  LDG.E.LTC128B.U16 R5, desc[UR40][R12.64+0x2] ;  /* 0x000002280c057981 */ /* 0x000364000c1e1520 */
.L_x_31:
[----:B------:R-:W-:Y:S05]  /*3ac0*/  BSYNC B1 ;  /* 0x0000000000017941 */ /* 0x000fea0003800000 */
.L_x_30:
[----:B0----5:R-:W-:Y:S01]  /*3ad0*/  HADD2.F32 R96, -RZ, R5.H0_H0 ;  /* 0x20000005ff607230 */ /* 0x021fe20000004100 */
[----:B------:R-:W-:Y:S01]  /*3ae0*/  ISETP.GT.AND P1, PT, R3, 0x8, P0 ;  /* 0x000000080300780c */ /* 0x000fe20000724270 */
[----:B------:R-:W-:Y:S01]  /*3af0*/  IMAD.WIDE.U32 R124, R20, R108, R112 ;  /* 0x0000006c147c7225 */ /* 0x000fe200078e0070 */
[----:B------:R-:W-:-:S03]  /*3b00*/  PRMT R120, R5, 0x7610, R120 ;  /* 0x0000761005787816 */ /* 0x000fc60000000078 */
[----:B------:R-:W-:Y:S01]  /*3b10*/  FMUL R96, R96, R105 ;  /* 0x0000006960607220 */ /* 0x000fe20000400000 */
[----:B------:R-:W-:Y:S01]  /*3b20*/  IMAD.IADD R127, R121, 0x1, R125 ;  /* 0x00000001797f7824 */ /* 0x000fe200078e027d */
[----:B------:R-:W-:Y:S02]  /*3b30*/  IADD3 R107, P4, R116, R124, RZ ;  /* 0x0000007c746b7210 */ /* 0x000fe40007f9e0ff */
[----:B------:R-:W-:-:S03]  /*3b40*/  FFMA R97, R97, R104, R96 ;  /* 0x0000006861617223 */ /* 0x000fc60000000060 */
[----:B------:R-:W-:Y:S01]  /*3b50*/  IMAD.X R110, R127, 0x1, R115, P4 ;  /* 0x000000017f6e7824 */ /* 0x000fe200020e0673 */
[C---:B------:R-:W-:Y:S02]  /*3b60*/  LEA R96, P4, R107.reuse, R14, 0x1 ;  /* 0x0000000e6b607211 */ /* 0x040fe400078808ff */
[----:B------:R-:W-:Y:S02]  /*3b70*/  F2FP.F16.F32.PACK_AB R111, RZ, R97 ;  /* 0x00000061ff6f723e */ /* 0x000fe400000000ff */
[----:B------:R-:W-:-:S03]  /*3b80*/  LEA.HI.X R97, R107, R15, R110, 0x1, P4 ;  /* 0x0000000f6b617211 */ /* 0x000fc600020f0c6e */
[----:B------:R0:W-:Y:S04]  /*3b90*/  @P2 STG.E.U16 desc[UR40][R8.64+0x2], R111 ;  /* 0x0000026f08002986 */ /* 0x0001e8000c101528 */
[----:B------:R2:W3:Y:S01]  /*3ba0*/  @P1 LDG.E.LTC128B.U16 R120, desc[UR40][R96.64] ;  /* 0x0000002860781981 */ /* 0x0004e2000c1e1520 */
[----:B------:R-:W-:Y:S01]  /*3bb0*/  IMAD.SHL.U32 R5, R6, 0x10, RZ ;  /* 0x0000001006057824 */ /* 0x000fe200078e00ff */
[----:B------:R-:W-:Y:S01]  /*3bc0*/  IADD3 R122, P2, R10, R124, RZ ;  /* 0x0000007c0a7a7210 */ /* 0x000fe20007f5e0ff */
[----:B------:R-:W-:Y:S04]  /*3bd0*/  BSSY B1, `(.L_x_32) ;  /* 0x0000011000017945 */ /* 0x000fe80003800000 */
[----:B------:R-:W-:Y:S01]  /*3be0*/  IMAD.X R123, R11, 0x1, R127, P2 ;  /* 0x000000010b7b7824 */ /* 0x000fe200010e067f */
[----:B------:R-:W-:Y:S01]  /*3bf0*/  ISETP.GT.AND P2, PT, R3, 0x8, P3 ;  /* 0x000000080300780c */ /* 0x000fe20001f44270 */
[----:B------:R-:W-:-:S04]  /*3c00*/  IMAD.WIDE.U32 R122, R23, R106, R122 ;  /* 0x0000006a177a7225 */ /* 0x000fc800078e007a */
[----:B------:R-:W-:Y:S01]  /*3c10*/  IMAD.IADD R123, R119, 0x1, R123 ;  /* 0x00000001777b7824 */ /* 0x000fe200078e027b */
[----:B--2---:R-:W-:-:S04]  /*3c20*/  LEA R96, P5, R122, R14, 0x1 ;  /* 0x0000000e7a607211 */ /* 0x004fc800078a08ff */
[----:B------:R-:W-:Y:S01]  /*3c30*/  LEA.HI.X R97, R122, R15, R123, 0x1, P5 ;  /* 0x0000000f7a617211 */ /* 0x000fe200028f0c7b */
[----:B---3--:R-:W-:-:S05]  /*3c40*/  HADD2.F32 R110, -RZ, R120.H0_H0 ;  /* 0x20000078ff6e7230 */ /* 0x008fca0000004100 */
[----:B------:R-:W-:Y:S01]  /*3c50*/  FMUL R107, R110, R105 ;  /* 0x000000696e6b7220 */ /* 0x000fe20000400000 */
[----:B------:R-:W-:-:S03]  /*3c60*/  IADD3 R110, P4, R5, R8, RZ ;  /* 0x00000008056e7210 */ /* 0x000fc60007f9e0ff */
[----:B------:R-:W-:Y:S01]  /*3c70*/  FFMA R98, R98, R104, R107 ;  /* 0x0000006862627223 */ /* 0x000fe2000000006b */
[----:B------:R-:W-:-:S04]  /*3c80*/  SHF.L.U64.HI R107, R6, 0x4, R7 ;  /* 0x00000004066b7819 */ /* 0x000fc80000010207 */
[----:B------:R-:W-:Y:S01]  /*3c90*/  F2FP.F16.F32.PACK_AB R98, RZ, R98 ;  /* 0x00000062ff62723e */ /* 0x000fe200000000ff */
[----:B0-----:R-:W-:-:S05]  /*3ca0*/  IMAD.X R111, R107, 0x1, R9, P4 ;  /* 0x000000016b6f7824 */ /* 0x001fca00020e0609 */
[----:B------:R0:W-:Y:S01]  /*3cb0*/  @P1 STG.E.U16 desc[UR40][R110.64], R98 ;  /* 0x000000626e001986 */ /* 0x0001e2000c101528 */
[----:B------:R-:W-:Y:S05]  /*3cc0*/  @!P2 BRA `(.L_x_33) ;  /* 0x000000000004a947 */ /* 0x000fea0003800000 */
[----:B------:R2:W5:Y:S02]  /*3cd0*/  LDG.E.LTC128B.U16 R120, desc[UR40][R96.64+0x2] ;  /* 0x0000022860787981 */ /* 0x000564000c1e1520 */
.L_x_33:
[----:B------:R-:W-:Y:S05]  /*3ce0*/  BSYNC B1 ;  /* 0x0000000000017941 */ /* 0x000fea0003800000 */
.L_x_32:
[----:B0----5:R-:W-:Y:S01]  /*3cf0*/  HADD2.F32 R98, -RZ, R120.H0_H0 ;  /* 0x20000078ff627230 */ /* 0x021fe20000004100 */
[----:B------:R-:W-:Y:S01]  /*3d00*/  ISETP.GT.AND P1, PT, R4, 0x8, PT ;  /* 0x000000080400780c */ /* 0x000fe20003f24270 */
[----:B------:R-:W-:Y:S01]  /*3d10*/  BSSY B1, `(.L_x_34) ;  /* 0x000000c000017945 */ /* 0x000fe20003800000 */
[----:B------:R-:W-:Y:S02]  /*3d20*/  IMAD R125, R109, 0x78, RZ ;  /* 0x000000786d7d7824 */ /* 0x000fe400078e02ff */
[----:B------:R-:W-:Y:S01]  /*3d30*/  FMUL R98, R98, R105 ;  /* 0x0000006962627220 */ /* 0x000fe20000400000 */
[----:B------:R-:W-:-:S03]  /*3d40*/  ISETP.GT.AND P4, PT, R3, RZ, P1 ;  /* 0x000000ff0300720c */ /* 0x000fc60000f84270 */
[----:B------:R-:W-:Y:S01]  /*3d50*/  FFMA R98, R99, R104, R98 ;  /* 0x0000006863627223 */ /* 0x000fe20000000062 */
[----:B------:R-:W-:-:S04]  /*3d60*/  IMAD.MOV.U32 R99, RZ, RZ, R127 ;  /* 0x000000ffff637224 */ /* 0x000fc800078e007f */
[----:B------:R-:W-:-:S04]  /*3d70*/  F2FP.F16.F32.PACK_AB R98, RZ, R98 ;  /* 0x00000062ff62723e */ /* 0x000fc800000000ff */
[----:B------:R-:W-:Y:S01]  /*3d80*/  PRMT R122, R98, 0x7610, R122 ;  /* 0x00007610627a7816 */ /* 0x000fe2000000007a */
[----:B------:R-:W-:-:S04]  /*3d90*/  IMAD.MOV.U32 R98, RZ, RZ, R124 ;  /* 0x000000ffff627224 */ /* 0x000fc800078e007c */
[----:B------:R0:W-:Y:S01]  /*3da0*/  @P2 STG.E.U16 desc[UR40][R110.64+0x2], R122 ;  /* 0x0000027a6e002986 */ /* 0x0001e2000c101528 */
[----:B------:R-:W-:Y:S05]  /*3db0*/  @!P4 BRA `(.L_x_35) ;  /* 0x000000000004c947 */ /* 0x000fea0003800000 */
[----:B------:R3:W5:Y:S02]  /*3dc0*/  LDG.E.LTC128B.U16 R120, desc[UR40][R12.64+0x10] ;  /* 0x000010280c787981 */ /* 0x000764000c1e1520 */
.L_x_35:
[----:B------:R-:W-:Y:S05]  /*3dd0*/  BSYNC B1 ;  /* 0x0000000000017941 */ /* 0x000fea0003800000 */
.L_x_34:
[----:B0----5:R-:W-:Y:S01]  /*3de0*/  HADD2.F32 R122, -RZ, R120.H0_H0 ;  /* 0x20000078ff7a7230 */ /* 0x021fe20000004100 */
[----:B------:R-:W-:Y:S01]  /*3df0*/  BSSY B1, `(.L_x_36) ;  /* 0x000000d000017945 */ /* 0x000fe20003800000 */
[----:B------:R-:W-:-:S04]  /*3e00*/  IMAD.WIDE.U32 R98, R108, 0x78, R98 ;  /* 0x000000786c627825 */ /* 0x000fc800078e0062 */
[----:B------:R-:W-:Y:S01]  /*3e10*/  FMUL R109, R122, R105 ;  /* 0x000000697a6d7220 */ /* 0x000fe20000400000 */
[----:B------:R-:W-:Y:S01]  /*3e20*/  IMAD.IADD R127, R99, 0x1, R125 ;  /* 0x00000001637f7824 */ /* 0x000fe200078e027d */
[----:B------:R-:W-:Y:S02]  /*3e30*/  IADD3 R122, P2, P5, R116, R98, R112 ;  /* 0x00000062747a7210 */ /* 0x000fe40007d5e070 */
[----:B------:R-:W-:Y:S02]  /*3e40*/  FFMA R109, R100, R104, R109 ;  /* 0x00000068646d7223 */ /* 0x000fe4000000006d */
[----:B------:R-:W-:Y:S02]  /*3e50*/  IADD3.X R123, R115, R127, R113, P2, P5 ;  /* 0x0000007f737b7210 */ /* 0x000fe400017ea471 */
[----:B------:R-:W-:Y:S02]  /*3e60*/  ISETP.GT.AND P2, PT, R4, 0x9, PT ;  /* 0x000000090400780c */ /* 0x000fe40003f44270 */
[----:B------:R-:W-:-:S02]  /*3e70*/  F2FP.F16.F32.PACK_AB R109, RZ, R109 ;  /* 0x0000006dff6d723e */ /* 0x000fc400000000ff */
[----:B------:R-:W-:-:S03]  /*3e80*/  ISETP.GT.AND P5, PT, R3, RZ, P2 ;  /* 0x000000ff0300720c */ /* 0x000fc600017a4270 */
[----:B------:R0:W-:Y:S10]  /*3e90*/  @P4 STG.E.U16 desc[UR40][R8.64+0x10], R109 ;  /* 0x0000106d08004986 */ /* 0x0001f4000c101528 */
[----:B------:R-:W-:Y:S05]  /*3ea0*/  @!P5 BRA `(.L_x_37) ;  /* 0x000000000004d947 */ /* 0x000fea0003800000 */
[----:B------:R4:W5:Y:S02]  /*3eb0*/  LDG.E.LTC128B.U16 R120, desc[UR40][R12.64+0x12] ;  /* 0x000012280c787981 */ /* 0x000964000c1e1520 */
.L_x_37:
[----:B------:R-:W-:Y:S05]  /*3ec0*/  BSYNC B1 ;  /* 0x0000000000017941 */ /* 0x000fea0003800000 */
.L_x_36:
[----:B-----5:R-:W-:Y:S01]  /*3ed0*/  HADD2.F32 R100, -RZ, R120.H0_H0 ;  /* 0x20000078ff647230 */ /* 0x020fe20000004100 */
[----:B------:R-:W-:Y:S01]  /*3ee0*/  ISETP.GT.AND P4, PT, R3, 0x8, P1 ;  /* 0x000000080300780c */ /* 0x000fe20000f84270 */
[----:B------:R-:W-:Y:S03]  /*3ef0*/  BSSY B1, `(.L_x_38) ;  /* 0x0000007000017945 */ /* 0x000fe60003800000 */
[----:B------:R-:W-:-:S04]  /*3f00*/  FMUL R100, R100, R105 ;  /* 0x0000006964647220 */ /* 0x000fc80000400000 */
[----:B------:R-:W-:-:S05]  /*3f10*/  FFMA R100, R101, R104, R100 ;  /* 0x0000006865647223 */ /* 0x000fca0000000064 */
[----:B------:R-:W-:-:S05]  /*3f20*/  F2FP.F16.F32.PACK_AB R100, RZ, R100 ;  /* 0x00000064ff64723e */ /* 0x000fca00000000ff */
[----:B------:R0:W-:Y:S01]  /*3f30*/  @P5 STG.E.U16 desc[UR40][R8.64+0x12], R100 ;  /* 0x0000126408005986 */ /* 0x0001e2000c101528 */
[----:B------:R-:W-:Y:S05]  /*3f40*/  @!P4 BRA `(.L_x_39) ;  /* 0x000000000004c947 */ /* 0x000fea0003800000 */
[----:B------:R0:W5:Y:S02]  /*3f50*/  LDG.E.LTC128B.U16 R120, desc[UR40][R96.64+0x10] ;  /* 0x0000102860787981 */ /* 0x000164000c1e1520 */
.L_x_39:
[----:B------:R-:W-:Y:S05]  /*3f60*/  BSYNC B1 ;  /* 0x0000000000017941 */ /* 0x000fea0003800000 */
.L_x_38:
[----:B0----5:R-:W-:Y:S01]  /*3f70*/  HADD2.F32 R100, -RZ, R120.H0_H0 ;  /* 0x20000078ff647230 */ /* 0x021fe20000004100 */
        /* <DEDUP_REMOVED lines=8> */
.L_x_41:
[----:B------:R-:W-:Y:S05]  /*4000*/  BSYNC B1 ;  /* 0x0000000000017941 */ /* 0x000fea0003800000 */
.L_x_40:
[----:B-----5:R-:W-:Y:S01]  /*4010*/  HADD2.F32 R100, -RZ, R120.H0_H0 ;  /* 0x20000078ff647230 */ /* 0x020fe20000004100 */
[----:B------:R-:W-:-:S04]  /*4020*/  IADD3 R99, P4, R116, R98, RZ ;  /* 0x0000006274637210 */ /* 0x000fc80007f9e0ff */
[----:B------:R-:W-:Y:S01]  /*4030*/  FMUL R100, R100, R105 ;  /* 0x0000006964647220 */ /* 0x000fe20000400000 */
[----:B------:R-:W-:Y:S01]  /*4040*/  IMAD.X R114, R127, 0x1, R115, P4 ;  /* 0x000000017f727824 */ /* 0x000fe200020e0673 */
[----:B------:R-:W-:Y:S02]  /*4050*/  LEA R98, P4, R99, R14, 0x1 ;  /* 0x0000000e63627211 */ /* 0x000fe400078808ff */
[----:B------:R-:W-:Y:S02]  /*4060*/  FFMA R100, R103, R104, R100 ;  /* 0x0000006867647223 */ /* 0x000fe40000000064 */
[----:B------:R-:W-:-:S03]  /*4070*/  LEA.HI.X R99, R99, R15, R114, 0x1, P4 ;  /* 0x0000000f63637211 */ /* 0x000fc600020f0c72 */
[----:B------:R-:W-:-:S04]  /*4080*/  F2FP.F16.F32.PACK_AB R100, RZ, R100 ;  /* 0x00000064ff64723e */ /* 0x000fc800000000ff */
[----:B0-----:R-:W-:-:S05]  /*4090*/  PRMT R101, R100, 0x7610, R101 ;  /* 0x0000761064657816 */ /* 0x001fca0000000065 */
[----:B------:R0:W-:Y:S01]  /*40a0*/  @P5 STG.E.U16 desc[UR40][R110.64+0x12], R101 ;  /* 0x000012656e005986 */ /* 0x0001e2000c101528 */
[----:B------:R-:W-:-:S13]  /*40b0*/  ISETP.GT.AND P5, PT, R3, 0x80, P0 ;  /* 0x000000800300780c */ /* 0x000fda00007a4270 */
[----:B------:R1:W2:Y:S01]  /*40c0*/  @P5 LDG.E.LTC128B.U16 R120, desc[UR40][R98.64] ;  /* 0x0000002862785981 */ /* 0x0002a2000c1e1520 */
[----:B------:R-:W-:Y:S01]  /*40d0*/  IMAD.WIDE.U32 R114, R108, 0x78, R112 ;  /* 0x000000786c727825 */ /* 0x000fe200078e0070 */
[----:B------:R-:W-:Y:S03]  /*40e0*/  BSSY B1, `(.L_x_42) ;  /* 0x0000016000017945 */ /* 0x000fe60003800000 */
[----:B------:R-:W-:Y:S02]  /*40f0*/  IMAD.IADD R117, R125, 0x1, R115 ;  /* 0x000000017d757824 */ /* 0x000fe400078e0273 */
[----:B------:R-:W-:Y:S02]  /*4100*/  IMAD.MOV.U32 R116, RZ, RZ, R114 ;  /* 0x000000ffff747224 */ /* 0x000fe400078e0072 */
[----:B------:R-:W-:Y:S02]  /*4110*/  IMAD R7, R7, 0xf0, RZ ;  /* 0x000000f007077824 */ /* 0x000fe400078e02ff */
[----:B0-----:R-:W-:-:S03]  /*4120*/  IMAD.WIDE.U32 R100, R20, R108, R116 ;  /* 0x0000006c14647225 */ /* 0x001fc600078e0074 */
[----:B------:R-:W-:-:S04]  /*4130*/  IADD3 R102, P4, R10, R100, RZ ;  /* 0x000000640a667210 */ /* 0x000fc80007f9e0ff */
[----:B------:R-:W-:-:S03]  /*4140*/  IADD3.X R103, R11, R121, R101, P4, !PT ;  /* 0x000000790b677210 */ /* 0x000fc600027fe465 */
[----:B------:R-:W-:-:S04]  /*4150*/  IMAD.WIDE.U32 R102, R23, R106, R102 ;  /* 0x0000006a17667225 */ /* 0x000fc800078e0066 */
[----:B-1----:R-:W-:Y:S01]  /*4160*/  IMAD.IADD R99, R119, 0x1, R103 ;  /* 0x0000000177637824 */ /* 0x002fe200078e0267 */
[----:B------:R-:W-:-:S04]  /*4170*/  LEA R98, P4, R102, R14, 0x1 ;  /* 0x0000000e66627211 */ /* 0x000fc800078808ff */
[----:B------:R-:W-:Y:S02]  /*4180*/  LEA.HI.X R99, R102, R15, R99, 0x1, P4 ;  /* 0x0000000f66637211 */ /* 0x000fe400020f0c63 */
[----:B------:R-:W-:Y:S01]  /*4190*/  ISETP.GT.AND P4, PT, R3, 0x80, P3 ;  /* 0x000000800300780c */ /* 0x000fe20001f84270 */
[----:B--2---:R-:W-:-:S05]  /*41a0*/  HADD2.F32 R100, -RZ, R120.H0_H0 ;  /* 0x20000078ff647230 */ /* 0x004fca0000004100 */
[----:B------:R-:W-:-:S04]  /*41b0*/  FMUL R101, R100, R105 ;  /* 0x0000006964657220 */ /* 0x000fc80000400000 */
[----:B------:R-:W-:Y:S01]  /*41c0*/  FFMA R88, R88, R104, R101 ;  /* 0x0000006858587223 */ /* 0x000fe20000000065 */
[----:B------:R-:W-:-:S04]  /*41d0*/  IMAD.WIDE.U32 R100, R6, 0xf0, R110 ;  /* 0x000000f006647825 */ /* 0x000fc800078e006e */
[----:B------:R-:W-:Y:S01]  /*41e0*/  F2FP.F16.F32.PACK_AB R88, RZ, R88 ;  /* 0x00000058ff58723e */ /* 0x000fe200000000ff */
[----:B------:R-:W-:Y:S02]  /*41f0*/  IMAD.IADD R103, R101, 0x1, R7 ;  /* 0x0000000165677824 */ /* 0x000fe400078e0207 */
[----:B------:R-:W-:-:S05]  /*4200*/  @P5 IMAD.MOV.U32 R102, RZ, RZ, R100 ;  /* 0x000000ffff665224 */ /* 0x000fca00078e0064 */
[----:B------:R0:W-:Y:S01]  /*4210*/  @P5 STG.E.U16 desc[UR40][R102.64], R88 ;  /* 0x0000005866005986 */ /* 0x0001e2000c101528 */
[----:B------:R-:W-:Y:S05]  /*4220*/  @!P4 BRA `(.L_x_43) ;  /* 0x000000000004c947 */ /* 0x000fea0003800000 */
[----:B------:R1:W5:Y:S02]  /*4230*/  LDG.E.LTC128B.U16 R120, desc[UR40][R98.64+0x2] ;  /* 0x0000022862787981 */ /* 0x000364000c1e1520 */
.L_x_43:
[----:B------:R-:W-:Y:S05]  /*4240*/  BSYNC B1 ;  /* 0x0000000000017941 */ /* 0x000fea0003800000 */
.L_x_42:
[----:B0----5:R-:W-:Y:S01]  /*4250*/  HADD2.F32 R88, -RZ, R120.H0_H0 ;  /* 0x20000078ff587230 */ /* 0x021fe20000004100 */
[----:B------:R-:W-:Y:S01]  /*4260*/  IADD3 R114, P5, R112, R114, RZ ;  /* 0x0000007270727210 */ /* 0x000fe20007fbe0ff */
[----:B------:R-:W-:Y:S01]  /*4270*/  @P4 IMAD.MOV.U32 R112, RZ, RZ, R100 ;  /* 0x000000ffff704224 */ /* 0x000fe200078e0064 */
[----:B------:R-:W-:Y:S01]  /*4280*/  ISETP.GT.AND P0, PT, R3, 0x88, P0 ;  /* 0x000000880300780c */ /* 0x000fe20000704270 */
[----:B------:R-:W-:Y:S01]  /*4290*/  BSSY B1, `(.L_x_44) ;  /* 0x000000e000017945 */ /* 0x000fe20003800000 */
[----:B------:R-:W-:Y:S01]  /*42a0*/  FMUL R88, R88, R105 ;  /* 0x0000006958587220 */ /* 0x000fe20000400000 */
[----:B------:R-:W-:Y:S02]  /*42b0*/  IMAD.X R115, R117, 0x1, R113, P5 ;  /* 0x0000000175737824 */ /* 0x000fe400028e0671 */
[----:B------:R-:W-:Y:S02]  /*42c0*/  @P4 IMAD.MOV.U32 R113, RZ, RZ, R103 ;  /* 0x000000ffff714224 */ /* 0x000fe400078e0067 */
[----:B------:R-:W-:Y:S01]  /*42d0*/  FFMA R88, R89, R104, R88 ;  /* 0x0000006859587223 */ /* 0x000fe20000000058 */
[----:B------:R-:W-:-:S04]  /*42e0*/  IMAD.WIDE.U32 R108, R20, R108, R114 ;  /* 0x0000006c146c7225 */ /* 0x000fc800078e0072 */
[----:B------:R-:W-:-:S04]  /*42f0*/  F2FP.F16.F32.PACK_AB R88, RZ, R88 ;  /* 0x00000058ff58723e */ /* 0x000fc800000000ff */
[----:B------:R-:W-:Y:S02]  /*4300*/  PRMT R21, R88, 0x7610, R21 ;  /* 0x0000761058157816 */ /* 0x000fe40000000015 */
[----:B------:R-:W-:-:S03]  /*4310*/  IADD3 R88, P5, R10, R108, RZ ;  /* 0x0000006c0a587210 */ /* 0x000fc60007fbe0ff */
[----:B------:R0:W-:Y:S01]  /*4320*/  @P4 STG.E.U16 desc[UR40][R112.64+0x2], R21 ;  /* 0x0000021570004986 */ /* 0x0001e2000c101528 */
[----:B------:R-:W-:-:S04]  /*4330*/  LEA R20, P4, R122, R14, 0x1 ;  /* 0x0000000e7a147211 */ /* 0x000fc800078808ff */
[----:B0-----:R-:W-:Y:S01]  /*4340*/  LEA.HI.X R21, R122, R15, R123, 0x1, P4 ;  /* 0x0000000f7a157211 */ /* 0x001fe200020f0c7b */
[----:B------:R-:W-:Y:S08]  /*4350*/  @!P0 BRA `(.L_x_45) ;  /* 0x0000000000048947 */ /* 0x000ff00003800000 */
[----:B------:R0:W5:Y:S02]  /*4360*/  LDG.E.LTC128B.U16 R120, desc[UR40][R20.64] ;  /* 0x0000002814787981 */ /* 0x000164000c1e1520 */
.L_x_45:
[----:B------:R-:W-:Y:S05]  /*4370*/  BSYNC B1 ;  /* 0x0000000000017941 */ /* 0x000fea0003800000 */
.L_x_44:
[----:B-----5:R-:W-:Y:S01]  /*4380*/  HADD2.F32 R10, -RZ, R120.H0_H0 ;  /* 0x20000078ff0a7230 */ /* 0x020fe20000004100 */
[----:B------:R-:W-:Y:S01]  /*4390*/  IADD3.X R89, R11, R121, R109, P5, !PT ;  /* 0x000000790b597210 */ /* 0x000fe20002ffe46d */
[----:B------:R-:W-:Y:S01]  /*43a0*/  BSSY B1, `(.L_x_46) ;  /* 0x000000e000017945 */ /* 0x000fe20003800000 */
[----:B------:R-:W-:Y:S02]  /*43b0*/  ISETP.GT.AND P3, PT, R3, 0x88, P3 ;  /* 0x000000880300780c */ /* 0x000fe40001f64270 */
[----:B------:R-:W-:Y:S01]  /*43c0*/  FMUL R11, R10, R105 ;  /* 0x000000690a0b7220 */ /* 0x000fe20000400000 */
[----:B0-----:R-:W-:Y:S01]  /*43d0*/  IMAD.WIDE.U32 R20, R23, R106, R88 ;  /* 0x0000006a17147225 */ /* 0x001fe200078e0058 */
[----:B------:R-:W-:-:S03]  /*43e0*/  IADD3 R10, P4, R5, R100, RZ ;  /* 0x00000064050a7210 */ /* 0x000fc60007f9e0ff */
[----:B------:R-:W-:Y:S01]  /*43f0*/  FFMA R11, R90, R104, R11 ;  /* 0x000000685a0b7223 */ /* 0x000fe2000000000b */
[----:B------:R-:W-:Y:S01]  /*4400*/  IMAD.IADD R119, R119, 0x1, R21 ;  /* 0x0000000177777824 */ /* 0x000fe200078e0215 */
[----:B------:R-:W-:-:S03]  /*4410*/  LEA R14, P5, R20, R14, 0x1 ;  /* 0x0000000e140e7211 */ /* 0x000fc600078a08ff */
[----:B------:R-:W-:Y:S01]  /*4420*/  F2FP.F16.F32.PACK_AB R21, RZ, R11 ;  /* 0x0000000bff15723e */ /* 0x000fe200000000ff */
[----:B------:R-:W-:Y:S01]  /*4430*/  IMAD.X R11, R103, 0x1, R107, P4 ;  /* 0x00000001670b7824 */ /* 0x000fe200020e066b */
[----:B------:R-:W-:-:S04]  /*4440*/  LEA.HI.X R15, R20, R15, R119, 0x1, P5 ;  /* 0x0000000f140f7211 */ /* 0x000fc800028f0c77 */
[----:B------:R0:W-:Y:S01]  /*4450*/  @P0 STG.E.U16 desc[UR40][R10.64], R21 ;  /* 0x000000150a000986 */ /* 0x0001e2000c101528 */
[----:B------:R-:W-:Y:S05]  /*4460*/  @!P3 BRA `(.L_x_47) ;  /* 0x000000000004b947 */ /* 0x000fea0003800000 */
[----:B------:R2:W5:Y:S02]  /*4470*/  LDG.E.LTC128B.U16 R120, desc[UR40][R14.64+0x2] ;  /* 0x000002280e787981 */ /* 0x000564000c1e1520 */
.L_x_47:
[----:B------:R-:W-:Y:S05]  /*4480*/  BSYNC B1 ;  /* 0x0000000000017941 */ /* 0x000fea0003800000 */
.L_x_46:
        /* <DEDUP_REMOVED lines=9> */
.L_x_49:
[----:B------:R-:W-:Y:S05]  /*4520*/  BSYNC B1 ;  /* 0x0000000000017941 */ /* 0x000fea0003800000 */
.L_x_48:
[----:B0----5:R-:W-:Y:S01]  /*4530*/  HADD2.F32 R20, -RZ, R120.H0_H0 ;  /* 0x20000078ff147230 */ /* 0x021fe20000004100 */
[----:B------:R-:W-:Y:S01]  /*4540*/  ISETP.GT.AND P3, PT, R3, 0x80, P2 ;  /* 0x000000800300780c */ /* 0x000fe20001764270 */
[----:B------:R-:W-:Y:S03]  /*4550*/  BSSY B1, `(.L_x_50) ;  /* 0x000000a000017945 */ /* 0x000fe60003800000 */
[----:B------:R-:W-:Y:S01]  /*4560*/  FMUL R21, R20, R105 ;  /* 0x0000006914157220 */ /* 0x000fe20000400000 */
[----:B------:R-:W-:-:S03]  /*4570*/  @P0 IMAD.MOV.U32 R20, RZ, RZ, R100 ;  /* 0x000000ffff140224 */ /* 0x000fc600078e0064 */
[----:B------:R-:W-:-:S05]  /*4580*/  FFMA R21, R92, R104, R21 ;  /* 0x000000685c157223 */ /* 0x000fca0000000015 */
[----:B------:R-:W-:-:S04]  /*4590*/  F2FP.F16.F32.PACK_AB R21, RZ, R21 ;  /* 0x00000015ff15723e */ /* 0x000fc800000000ff */
[----:B------:R-:W-:Y:S01]  /*45a0*/  PRMT R23, R21, 0x7610, R23 ;  /* 0x0000761015177816 */ /* 0x000fe20000000017 */
[----:B------:R-:W-:-:S05]  /*45b0*/  @P0 IMAD.MOV.U32 R21, RZ, RZ, R103 ;  /* 0x000000ffff150224 */ /* 0x000fca00078e0067 */
[----:B------:R0:W-:Y:S01]  /*45c0*/  @P0 STG.E.U16 desc[UR40][R20.64+0x10], R23 ;  /* 0x0000101714000986 */ /* 0x0001e2000c101528 */
[----:B------:R-:W-:Y:S05]  /*45d0*/  @!P3 BRA `(.L_x_51) ;  /* 0x000000000004b947 */ /* 0x000fea0003800000 */
[----:B------:R0:W5:Y:S02]  /*45e0*/  LDG.E.LTC128B.U16 R120, desc[UR40][R98.64+0x12] ;  /* 0x0000122862787981 */ /* 0x000164000c1e1520 */
.L_x_51:
[----:B------:R-:W-:Y:S05]  /*45f0*/  BSYNC B1 ;  /* 0x0000000000017941 */ /* 0x000fea0003800000 */
.L_x_50:
[----:B0----5:R-:W-:Y:S01]  /*4600*/  HADD2.F32 R20, -RZ, R120.H0_H0 ;  /* 0x20000078ff147230 */ /* 0x021fe20000004100 */
[----:B------:R-:W-:Y:S01]  /*4610*/  ISETP.GT.AND P1, PT, R3, 0x88, P1 ;  /* 0x000000880300780c */ /* 0x000fe20000f24270 */
[----:B------:R-:W-:Y:S01]  /*4620*/  @P3 IMAD.MOV.U32 R101, RZ, RZ, R103 ;  /* 0x000000ffff653224 */ /* 0x000fe200078e0067 */
[----:B------:R-:W-:Y:S02]  /*4630*/  BSSY B1, `(.L_x_52) ;  /* 0x0000007000017945 */ /* 0x000fe40003800000 */
[----:B------:R-:W-:-:S04]  /*4640*/  FMUL R20, R20, R105 ;  /* 0x0000006914147220 */ /* 0x000fc80000400000 */
[----:B------:R-:W-:-:S05]  /*4650*/  FFMA R20, R93, R104, R20 ;  /* 0x000000685d147223 */ /* 0x000fca0000000014 */
[----:B------:R-:W-:-:S05]  /*4660*/  F2FP.F16.F32.PACK_AB R20, RZ, R20 ;  /* 0x00000014ff14723e */ /* 0x000fca00000000ff */
[----:B------:R0:W-:Y:S01]  /*4670*/  @P3 STG.E.U16 desc[UR40][R100.64+0x12], R20 ;  /* 0x0000121464003986 */ /* 0x0001e2000c101528 */
[----:B------:R-:W-:Y:S05]  /*4680*/  @!P1 BRA `(.L_x_53) ;  /* 0x0000000000049947 */ /* 0x000fea0003800000 */
[----:B------:R0:W5:Y:S02]  /*4690*/  LDG.E.LTC128B.U16 R120, desc[UR40][R14.64+0x10] ;  /* 0x000010280e787981 */ /* 0x000164000c1e1520 */
.L_x_53:
[----:B------:R-:W-:Y:S05]  /*46a0*/  BSYNC B1 ;  /* 0x0000000000017941 */ /* 0x000fea0003800000 */
.L_x_52:
        /* <DEDUP_REMOVED lines=9> */
.L_x_55:
[----:B------:R-:W-:Y:S05]  /*4740*/  BSYNC B1 ;  /* 0x0000000000017941 */ /* 0x000fea0003800000 */
.L_x_54:
[----:B-----5:R-:W-:Y:S01]  /*4750*/  HADD2.F32 R20, -RZ, R120.H0_H0 ;  /* 0x20000078ff147230 */ /* 0x020fe20000004100 */
[----:B------:R-:W-:Y:S01]  /*4760*/  ISETP.GT.AND P3, PT, R4, 0x10, PT ;  /* 0x000000100400780c */ /* 0x000fe20003f64270 */
[----:B------:R-:W-:Y:S03]  /*4770*/  BSSY B1, `(.L_x_56) ;  /* 0x0000008000017945 */ /* 0x000fe60003800000 */
[----:B------:R-:W-:Y:S01]  /*4780*/  FMUL R20, R20, R105 ;  /* 0x0000006914147220 */ /* 0x000fe20000400000 */
[----:B------:R-:W-:-:S03]  /*4790*/  ISETP.GT.AND P0, PT, R3, RZ, P3 ;  /* 0x000000ff0300720c */ /* 0x000fc60001f04270 */
[----:B------:R-:W-:-:S05]  /*47a0*/  FFMA R20, R95, R104, R20 ;  /* 0x000000685f147223 */ /* 0x000fca0000000014 */
[----:B------:R-:W-:-:S05]  /*47b0*/  F2FP.F16.F32.PACK_AB R20, RZ, R20 ;  /* 0x00000014ff14723e */ /* 0x000fca00000000ff */
[----:B------:R0:W-:Y:S01]  /*47c0*/  @P2 STG.E.U16 desc[UR40][R10.64+0x12], R20 ;  /* 0x000012140a002986 */ /* 0x0001e2000c101528 */
[----:B------:R-:W-:Y:S05]  /*47d0*/  @!P0 BRA `(.L_x_57) ;  /* 0x0000000000048947 */ /* 0x000fea0003800000 */
[----:B------:R0:W5:Y:S02]  /*47e0*/  LDG.E.LTC128B.U16 R120, desc[UR40][R12.64+0x20] ;  /* 0x000020280c787981 */ /* 0x000164000c1e1520 */
.L_x_57:
[----:B------:R-:W-:Y:S05]  /*47f0*/  BSYNC B1 ;  /* 0x0000000000017941 */ /* 0x000fea0003800000 */
.L_x_56:
[----:B0----5:R-:W-:Y:S01]  /*4800*/  HADD2.F32 R10, -RZ, R120.H0_H0 ;  /* 0x20000078ff0a7230 */ /* 0x021fe20000004100 */
        /* <DEDUP_REMOVED lines=9> */
.L_x_59:
[----:B------:R-:W-:Y:S05]  /*48a0*/  BSYNC B1 ;  /* 0x0000000000017941 */ /* 0x000fea0003800000 */
.L_x_58:
        /* <DEDUP_REMOVED lines=9> */
.L_x_61:
[----:B------:R-:W-:Y:S05]  /*4940*/  BSYNC B1 ;  /* 0x0000000000017941 */ /* 0x000fea0003800000 */
.L_x_60:
        /* <DEDUP_REMOVED lines=9> */
.L_x_63:
[----:B------:R-:W-:Y:S05]  /*49e0*/  BSYNC B1 ;  /* 0x0000000000017941 */ /* 0x000fea0003800000 */
.L_x_62:
        /* <DEDUP_REMOVED lines=10> */
.L_x_65:
[----:B------:R-:W-:Y:S05]  /*4a90*/  BSYNC B1 ;  /* 0x0000000000017941 */ /* 0x000fea0003800000 */
.L_x_64:
        /* <DEDUP_REMOVED lines=10> */
.L_x_67:
[----:B------:R-:W-:Y:S05]  /*4b40*/  BSYNC B1 ;  /* 0x0000000000017941 */ /* 0x000fea0003800000 */
.L_x_66:
        /* <DEDUP_REMOVED lines=9> */
.L_x_69:
[----:B------:R-:W-:Y:S05]  /*4be0*/  BSYNC B1 ;  /* 0x0000000000017941 */ /* 0x000fea0003800000 */
.L_x_68:
        /* <DEDUP_REMOVED lines=9> */
.L_x_71:
[----:B------:R-:W-:Y:S05]  /*4c80*/  BSYNC B1 ;  /* 0x0000000000017941 */ /* 0x000fea0003800000 */
.L_x_70:
        /* <DEDUP_REMOVED lines=9> */
.L_x_73:
[----:B------:R-:W-:Y:S05]  /*4d20*/  BSYNC B1 ;  /* 0x0000000000017941 */ /* 0x000fea0003800000 */
.L_x_72:
[----:B0----5:R-:W-:Y:S01]  /*4d30*/  HADD2.F32 R10, -RZ, R120.H0_H0 ;  /* 0x20000078ff0a7230 */ /* 0x021fe20000004100 */
[----:B------:R-:W-:Y:S01]  /*4d40*/  ISETP.GT.AND P4, PT, R3, 0x80, P2 ;  /* 0x000000800300780c */ /* 0x000fe20001784270 */
[----:B------:R-:W-:Y:S03]  /*4d50*/  BSSY B1, `(.L_x_74) ;  /* 0x000000a000017945 */ /* 0x000fe60003800000 */
[----:B------:R-:W-:-:S04]  /*4d60*/  FMUL R11, R10, R105 ;  /* 0x000000690a0b7220 */ /* 0x000fc80000400000 */
[----:B------:R-:W-:Y:S01]  /*4d70*/  FFMA R72, R72, R104, R11 ;  /* 0x0000006848487223 */ /* 0x000fe2000000000b */
[----:B------:R-:W-:-:S04]  /*4d80*/  IMAD.WIDE.U32 R10, R6, 0xf0, R110 ;  /* 0x000000f0060a7825 */ /* 0x000fc800078e006e */
[----:B------:R-:W-:Y:S01]  /*4d90*/  F2FP.F16.F32.PACK_AB R72, RZ, R72 ;  /* 0x00000048ff48723e */ /* 0x000fe200000000ff */
[----:B------:R-:W-:Y:S02]  /*4da0*/  IMAD.IADD R7, R7, 0x1, R11 ;  /* 0x0000000107077824 */ /* 0x000fe400078e020b */
[----:B------:R-:W-:-:S05]  /*4db0*/  IMAD.MOV.U32 R6, RZ, RZ, R10 ;  /* 0x000000ffff067224 */ /* 0x000fca00078e000a */
[----:B------:R0:W-:Y:S01]  /*4dc0*/  @P5 STG.E.U16 desc[UR40][R6.64+0x20], R72 ;  /* 0x0000204806005986 */ /* 0x0001e2000c101528 */
[----:B------:R-:W-:Y:S05]  /*4dd0*/  @!P4 BRA `(.L_x_75) ;  /* 0x000000000004c947 */ /* 0x000fea0003800000 */
[----:B------:R0:W5:Y:S02]  /*4de0*/  LDG.E.LTC128B.U16 R120, desc[UR40][R98.64+0x22] ;  /* 0x0000222862787981 */ /* 0x000164000c1e1520 */
.L_x_75:
[----:B------:R-:W-:Y:S05]  /*4df0*/  BSYNC B1 ;  /* 0x0000000000017941 */ /* 0x000fea0003800000 */
.L_x_74:
        /* <DEDUP_REMOVED lines=9> */
.L_x_77:
[----:B------:R-:W-:Y:S05]  /*4e90*/  BSYNC B1 ;  /* 0x0000000000017941 */ /* 0x000fea0003800000 */
.L_x_76:
[----:B0----5:R-:W-:Y:S01]  /*4ea0*/  HADD2.F32 R20, -RZ, R120.H0_H0 ;  /* 0x20000078ff147230 */ /* 0x021fe20000004100 */
[----:B------:R-:W-:Y:S01]  /*4eb0*/  IADD3 R10, P4, R5, R10, RZ ;  /* 0x0000000a050a7210 */ /* 0x000fe20007f9e0ff */
[----:B------:R-:W-:Y:S01]  /*4ec0*/  BSSY B1, `(.L_x_78) ;  /* 0x0000009000017945 */ /* 0x000fe20003800000 */
[----:B------:R-:W-:Y:S02]  /*4ed0*/  ISETP.GT.AND P2, PT, R3, 0x88, P2 ;  /* 0x000000880300780c */ /* 0x000fe40001744270 */
[----:B------:R-:W-:-:S04]  /*4ee0*/  FMUL R11, R20, R105 ;  /* 0x00000069140b7220 */ /* 0x000fc80000400000 */
[----:B------:R-:W-:-:S05]  /*4ef0*/  FFMA R11, R74, R104, R11 ;  /* 0x000000684a0b7223 */ /* 0x000fca000000000b */
[----:B------:R-:W-:Y:S01]  /*4f00*/  F2FP.F16.F32.PACK_AB R5, RZ, R11 ;  /* 0x0000000bff05723e */ /* 0x000fe200000000ff */
[----:B------:R-:W-:-:S05]  /*4f10*/  IMAD.X R11, R107, 0x1, R7, P4 ;  /* 0x000000016b0b7824 */ /* 0x000fca00020e0607 */
[----:B------:R0:W-:Y:S01]  /*4f20*/  @P3 STG.E.U16 desc[UR40][R10.64+0x20], R5 ;  /* 0x000020050a003986 */ /* 0x0001e2000c101528 */
[----:B------:R-:W-:Y:S05]  /*4f30*/  @!P2 BRA `(.L_x_79) ;  /* 0x000000000004a947 */ /* 0x000fea0003800000 */
[----:B------:R0:W5:Y:S02]  /*4f40*/  LDG.E.LTC128B.U16 R120, desc[UR40][R14.64+0x22] ;  /* 0x000022280e787981 */ /* 0x000164000c1e1520 */
.L_x_79:
[----:B------:R-:W-:Y:S05]  /*4f50*/  BSYNC B1 ;  /* 0x0000000000017941 */ /* 0x000fea0003800000 */
.L_x_78:
        /* <DEDUP_REMOVED lines=9> */
.L_x_81:
[----:B------:R-:W-:Y:S05]  /*4ff0*/  BSYNC B1 ;  /* 0x0000000000017941 */ /* 0x000fea0003800000 */
.L_x_80:
        /* <DEDUP_REMOVED lines=9> */
.L_x_83:
[----:B------:R-:W-:Y:S05]  /*5090*/  BSYNC B1 ;  /* 0x0000000000017941 */ /* 0x000fea0003800000 */
.L_x_82:
        /* <DEDUP_REMOVED lines=9> */
.L_x_85:
[----:B------:R-:W-:Y:S05]  /*5130*/  BSYNC B1 ;  /* 0x0000000000017941 */ /* 0x000fea0003800000 */
.L_x_84:
        /* <DEDUP_REMOVED lines=9> */
.L_x_87:
[----:B------:R-:W-:Y:S05]  /*51d0*/  BSYNC B1 ;  /* 0x0000000000017941 */ /* 0x000fea0003800000 */
.L_x_86:
        /* <DEDUP_REMOVED lines=10> */
.L_x_89:
[----:B------:R-:W-:Y:S05]  /*5280*/  BSYNC B1 ;  /* 0x0000000000017941 */ /* 0x000fea0003800000 */
.L_x_88:
        /* <DEDUP_REMOVED lines=10> */
.L_x_91:
[----:B------:R-:W-:Y:S05]  /*5330*/  BSYNC B1 ;  /* 0x0000000000017941 */ /* 0x000fea0003800000 */
.L_x_90:
        /* <DEDUP_REMOVED lines=9> */
.L_x_93:
[----:B------:R-:W-:Y:S05]  /*53d0*/  BSYNC B1 ;  /* 0x0000000000017941 */ /* 0x000fea0003800000 */
.L_x_92:
        /* <DEDUP_REMOVED lines=9> */
.L_x_95:
[----:B------:R-:W-:Y:S05]  /*5470*/  BSYNC B1 ;  /* 0x0000000000017941 */ /* 0x000fea0003800000 */
.L_x_94:
        /* <DEDUP_REMOVED lines=10> */
.L_x_97:
[----:B------:R-:W-:Y:S05]  /*5520*/  BSYNC B1 ;  /* 0x0000000000017941 */ /* 0x000fea0003800000 */
.L_x_96:
        /* <DEDUP_REMOVED lines=10> */
.L_x_99:
[----:B------:R-:W-:Y:S05]  /*55d0*/  BSYNC B1 ;  /* 0x0000000000017941 */ /* 0x000fea0003800000 */
.L_x_98:
        /* <DEDUP_REMOVED lines=9> */
.L_x_101:
[----:B------:R-:W-:Y:S05]  /*5670*/  BSYNC B1 ;  /* 0x0000000000017941 */ /* 0x000fea0003800000 */
.L_x_100:
        /* <DEDUP_REMOVED lines=9> */
.L_x_103:
[----:B------:R-:W-:Y:S05]  /*5710*/  BSYNC B1 ;  /* 0x0000000000017941 */ /* 0x000fea0003800000 */
.L_x_102:
        /* <DEDUP_REMOVED lines=9> */
.L_x_105:
[----:B------:R-:W-:Y:S05]  /*57b0*/  BSYNC B1 ;  /* 0x0000000000017941 */ /* 0x000fea0003800000 */
.L_x_104:
        /* <DEDUP_REMOVED lines=9> */
.L_x_107:
[----:B------:R-:W-:Y:S05]  /*5850*/  BSYNC B1 ;  /* 0x0000000000017941 */ /* 0x000fea0003800000 */
.L_x_106:
        /* <DEDUP_REMOVED lines=9> */
.L_x_109:
[----:B------:R-:W-:Y:S05]  /*58f0*/  BSYNC B1 ;  /* 0x0000000000017941 */ /* 0x000fea0003800000 */
.L_x_108:
        /* <DEDUP_REMOVED lines=9> */
.L_x_111:
[----:B------:R-:W-:Y:S05]  /*5990*/  BSYNC B1 ;  /* 0x0000000000017941 */ /* 0x000fea0003800000 */
.L_x_110:
        /* <DEDUP_REMOVED lines=9> */
.L_x_113:
[----:B------:R-:W-:Y:S05]  /*5a30*/  BSYNC B1 ;  /* 0x0000000000017941 */ /* 0x000fea0003800000 */
.L_x_112:
        /* <DEDUP_REMOVED lines=9> */
.L_x_115:
[----:B------:R-:W-:Y:S05]  /*5ad0*/  BSYNC B1 ;  /* 0x0000000000017941 */ /* 0x000fea0003800000 */
.L_x_114:
        /* <DEDUP_REMOVED lines=9> */
.L_x_117:
[----:B------:R-:W-:Y:S05]  /*5b70*/  BSYNC B1 ;  /* 0x0000000000017941 */ /* 0x000fea0003800000 */
.L_x_116:
        /* <DEDUP_REMOVED lines=9> */
.L_x_119:
[----:B------:R-:W-:Y:S05]  /*5c10*/  BSYNC B1 ;  /* 0x0000000000017941 */ /* 0x000fea0003800000 */
.L_x_118:
        /* <DEDUP_REMOVED lines=10> */
.L_x_121:
[----:B------:R-:W-:Y:S05]  /*5cc0*/  BSYNC B1 ;  /* 0x0000000000017941 */ /* 0x000fea0003800000 */
.L_x_120:
        /* <DEDUP_REMOVED lines=10> */
.L_x_123:
[----:B------:R-:W-:Y:S05]  /*5d70*/  BSYNC B1 ;  /* 0x0000000000017941 */ /* 0x000fea0003800000 */
.L_x_122:
        /* <DEDUP_REMOVED lines=9> */
.L_x_125:
[----:B------:R-:W-:Y:S05]  /*5e10*/  BSYNC B1 ;  /* 0x0000000000017941 */ /* 0x000fea0003800000 */
.L_x_124:
        /* <DEDUP_REMOVED lines=9> */
.L_x_127:
[----:B------:R-:W-:Y:S05]  /*5eb0*/  BSYNC B1 ;  /* 0x0000000000017941 */ /* 0x000fea0003800000 */
.L_x_126:
        /* <DEDUP_REMOVED lines=10> */
.L_x_129:
[----:B------:R-:W-:Y:S05]  /*5f60*/  BSYNC B1 ;  /* 0x0000000000017941 */ /* 0x000fea0003800000 */
.L_x_128:
        /* <DEDUP_REMOVED lines=10> */
.L_x_131:
[----:B------:R-:W-:Y:S05]  /*6010*/  BSYNC B1 ;  /* 0x0000000000017941 */ /* 0x000fea0003800000 */
.L_x_130:
        /* <DEDUP_REMOVED lines=9> */
.L_x_133:
[----:B------:R-:W-:Y:S05]  /*60b0*/  BSYNC B1 ;  /* 0x0000000000017941 */ /* 0x000fea0003800000 */
.L_x_132:
        /* <DEDUP_REMOVED lines=9> */
.L_x_135:
[----:B------:R-:W-:Y:S05]  /*6150*/  BSYNC B1 ;  /* 0x0000000000017941 */ /* 0x000fea0003800000 */
.L_x_134:
        /* <DEDUP_REMOVED lines=9> */
.L_x_137:
[----:B------:R-:W-:Y:S05]  /*61f0*/  BSYNC B1 ;  /* 0x0000000000017941 */ /* 0x000fea0003800000 */
.L_x_136:
        /* <DEDUP_REMOVED lines=9> */
.L_x_139:
[----:B------:R-:W-:Y:S05]  /*6290*/  BSYNC B1 ;  /* 0x0000000000017941 */ /* 0x000fea0003800000 */
.L_x_138:
        /* <DEDUP_REMOVED lines=9> */
.L_x_141:
[----:B------:R-:W-:Y:S05]  /*6330*/  BSYNC B1 ;  /* 0x0000000000017941 */ /* 0x000fea0003800000 */
.L_x_140:
        /* <DEDUP_REMOVED lines=9> */
.L_x_143:
[----:B------:R-:W-:Y:S05]  /*63d0*/  BSYNC B1 ;  /* 0x0000000000017941 */ /* 0x000fea0003800000 */
.L_x_142:
        /* <DEDUP_REMOVED lines=9> */
.L_x_145:
[----:B------:R-:W-:Y:S05]  /*6470*/  BSYNC B1 ;  /* 0x0000000000017941 */ /* 0x000fea0003800000 */
.L_x_144:
        /* <DEDUP_REMOVED lines=9> */
.L_x_147:
[----:B------:R-:W-:Y:S05]  /*6510*/  BSYNC B1 ;  /* 0x0000000000017941 */ /* 0x000fea0003800000 */
.L_x_146:
        /* <DEDUP_REMOVED lines=9> */
.L_x_149:
[----:B------:R-:W-:Y:S05]  /*65b0*/  BSYNC B1 ;  /* 0x0000000000017941 */ /* 0x000fea0003800000 */
.L_x_148:
        /* <DEDUP_REMOVED lines=9> */
.L_x_151:
[----:B------:R-:W-:Y:S05]  /*6650*/  BSYNC B1 ;  /* 0x0000000000017941 */ /* 0x000fea0003800000 */
.L_x_150:
        /* <DEDUP_REMOVED lines=10> */
.L_x_153:
[----:B------:R-:W-:Y:S05]  /*6700*/  BSYNC B1 ;  /* 0x0000000000017941 */ /* 0x000fea0003800000 */
.L_x_152:
        /* <DEDUP_REMOVED lines=10> */
.L_x_155:
[----:B------:R-:W-:Y:S05]  /*67b0*/  BSYNC B1 ;  /* 0x0000000000017941 */ /* 0x000fea0003800000 */
.L_x_154:
        /* <DEDUP_REMOVED lines=9> */
.L_x_157:
[----:B------:R-:W-:Y:S05]  /*6850*/  BSYNC B1 ;  /* 0x0000000000017941 */ /* 0x000fea0003800000 */
.L_x_156:
        /* <DEDUP_REMOVED lines=9> */
.L_x_159:
[----:B------:R-:W-:Y:S05]  /*68f0*/  BSYNC B1 ;  /* 0x0000000000017941 */ /* 0x000fea0003800000 */
.L_x_158:
        /* <DEDUP_REMOVED lines=10> */
.L_x_161:
[----:B------:R-:W-:Y:S05]  /*69a0*/  BSYNC B1 ;  /* 0x0000000000017941 */ /* 0x000fea0003800000 */
.L_x_160:
        /* <DEDUP_REMOVED lines=10> */
.L_x_163:
[----:B------:R-:W-:Y:S05]  /*6a50*/  BSYNC B1 ;  /* 0x0000000000017941 */ /* 0x000fea0003800000 */
.L_x_162:
        /* <DEDUP_REMOVED lines=9> */
.L_x_165:
[----:B------:R-:W-:Y:S05]  /*6af0*/  BSYNC B1 ;  /* 0x0000000000017941 */ /* 0x000fea0003800000 */
.L_x_164:
        /* <DEDUP_REMOVED lines=9> */
.L_x_167:
[----:B------:R-:W-:Y:S05]  /*6b90*/  BSYNC B1 ;  /* 0x0000000000017941 */ /* 0x000fea0003800000 */
.L_x_166:
        /* <DEDUP_REMOVED lines=9> */
.L_x_169:
[----:B------:R-:W-:Y:S05]  /*6c30*/  BSYNC B1 ;  /* 0x0000000000017941 */ /* 0x000fea0003800000 */
.L_x_168:
        /* <DEDUP_REMOVED lines=9> */
.L_x_171:
[----:B------:R-:W-:Y:S05]  /*6cd0*/  BSYNC B1 ;  /* 0x0000000000017941 */ /* 0x000fea0003800000 */
.L_x_170:
        /* <DEDUP_REMOVED lines=9> */
.L_x_173:
[----:B------:R-:W-:Y:S05]  /*6d70*/  BSYNC B1 ;  /* 0x0000000000017941 */ /* 0x000fea0003800000 */
.L_x_172:
        /* <DEDUP_REMOVED lines=9> */
.L_x_175:
[----:B------:R-:W-:Y:S05]  /*6e10*/  BSYNC B1 ;  /* 0x0000000000017941 */ /* 0x000fea0003800000 */
.L_x_174:
        /* <DEDUP_REMOVED lines=9> */
.L_x_177:
[----:B------:R-:W-:Y:S05]  /*6eb0*/  BSYNC B1 ;  /* 0x0000000000017941 */ /* 0x000fea0003800000 */
.L_x_176:
        /* <DEDUP_REMOVED lines=9> */
.L_x_179:
[----:B------:R-:W-:Y:S05]  /*6f50*/  BSYNC B1 ;  /* 0x0000000000017941 */ /* 0x000fea0003800000 */
.L_x_178:
        /* <DEDUP_REMOVED lines=9> */
.L_x_181:
[----:B------:R-:W-:Y:S05]  /*6ff0*/  BSYNC B1 ;  /* 0x0000000000017941 */ /* 0x000fea0003800000 */
.L_x_180:
        /* <DEDUP_REMOVED lines=9> */
.L_x_183:
[----:B------:R-:W-:Y:S05]  /*7090*/  BSYNC B1 ;  /* 0x0000000000017941 */ /* 0x000fea0003800000 */
.L_x_182:
[----:B------:R-:W-:Y:S05]  /*70a0*/  @!P0 BRA `(.L_x_184) ;  /* 0x0000001400c08947 */ /* 0x000fea0003800000 */
[----:B-----5:R-:W-:-:S05]  /*70b0*/  HADD2.F32 R120, -RZ, R120.H0_H0 ;  /* 0x20000078ff787230 */ /* 0x020fca0000004100 */
[----:B------:R-:W-:-:S04]  /*70c0*/  FMUL R120, R120, R105 ;  /* 0x0000006978787220 */ /* 0x000fc80000400000 */
[----:B------:R-:W-:-:S05]  /*70d0*/  FFMA R120, R31, R104, R120 ;  /* 0x000000681f787223 */ /* 0x000fca0000000078 */
[----:B------:R-:W-:-:S05]  /*70e0*/  F2FP.F16.F32.PACK_AB R120, RZ, R120 ;  /* 0x00000078ff78723e */ /* 0x000fca00000000ff */
[----:B------:R0:W-:Y:S01]  /*70f0*/  STG.E.U16 desc[UR40][R10.64+0x92], R120 ;  /* 0x000092780a007986 */ /* 0x0001e2000c101528 */
[----:B------:R-:W-:Y:S05]  /*7100*/  BRA `(.L_x_184) ;  /* 0x0000001400a87947 */ /* 0x000fea0003800000 */
.L_x_29:
[----:B------:R-:W-:Y:S01]  /*7110*/  ULDC.64 UR4, c[0x0][0x5c0] ;  /* 0x0001700000047ab9 */ /* 0x000fe20000000a00 */
[-C--:B------:R-:W-:Y:S01]  /*7120*/  FMUL R96, R96, R104.reuse ;  /* 0x0000006860607220 */ /* 0x080fe20000400000 */
[----:B------:R-:W-:Y:S01]  /*7130*/  LEA R8, P2, R112, UR4, 0x1 ;  /* 0x0000000470087c11 */ /* 0x000fe2000f8408ff */
[----:B------:R-:W-:Y:S01]  /*7140*/  IMAD.SHL.U32 R23, R6, 0x10, RZ ;  /* 0x0000001006177824 */ /* 0x000fe200078e00ff */
[----:B------:R-:W-:Y:S01]  /*7150*/  ISETP.GT.AND P3, PT, R4, 0x1, PT ;  /* 0x000000010400780c */ /* 0x000fe20003f64270 */
[----:B------:R-:W-:Y:S01]  /*7160*/  FMUL R97, R97, R104 ;  /* 0x0000006861617220 */ /* 0x000fe20000400000 */
[----:B------:R-:W-:Y:S01]  /*7170*/  F2FP.F16.F32.PACK_AB R96, RZ, R96 ;  /* 0x00000060ff60723e */ /* 0x000fe200000000ff */
[-C--:B------:R-:W-:Y:S01]  /*7180*/  FMUL R99, R99, R104.reuse ;  /* 0x0000006863637220 */ /* 0x080fe20000400000 */
[----:B------:R-:W-:Y:S01]  /*7190*/  LEA.HI.X R9, R112, UR5, R123, 0x1, P2 ;  /* 0x0000000570097c11 */ /* 0x000fe200090f0c7b */
[-C--:B------:R-:W-:Y:S01]  /*71a0*/  FMUL R98, R98, R104.reuse ;  /* 0x0000006862627220 */ /* 0x080fe20000400000 */
[----:B------:R-:W-:Y:S01]  /*71b0*/  ISETP.GT.AND P2, PT, R3, RZ, P3 ;  /* 0x000000ff0300720c */ /* 0x000fe20001f44270 */
[-C--:B------:R-:W-:Y:S01]  /*71c0*/  FMUL R101, R101, R104.reuse ;  /* 0x0000006865657220 */ /* 0x080fe20000400000 */
[----:B------:R-:W-:Y:S01]  /*71d0*/  SHF.L.U64.HI R5, R6, 0x4, R7 ;  /* 0x0000000406057819 */ /* 0x000fe20000010207 */
[----:B------:R-:W-:Y:S01]  /*71e0*/  @P1 STG.E.U16 desc[UR40][R8.64], R96 ;  /* 0x0000006008001986 */ /* 0x000fe2000c101528 */
[----:B------:R-:W-:Y:S01]  /*71f0*/  ISETP.GT.AND P1, PT, R3, 0x8, P3 ;  /* 0x000000080300780c */ /* 0x000fe20001f24270 */
[----:B------:R-:W-:Y:S01]  /*7200*/  FMUL R100, R100, R104 ;  /* 0x0000006864647220 */ /* 0x000fe20000400000 */
[----:B------:R-:W-:Y:S01]  /*7210*/  IADD3 R10, P4, R23, R8, RZ ;  /* 0x00000008170a7210 */ /* 0x000fe20007f9e0ff */
[-C--:B------:R-:W-:Y:S01]  /*7220*/  FMUL R103, R103, R104.reuse ;  /* 0x0000006867677220 */ /* 0x080fe20000400000 */
[----:B------:R-:W-:Y:S01]  /*7230*/  F2FP.F16.F32.PACK_AB R97, RZ, R97 ;  /* 0x00000061ff61723e */ /* 0x000fe200000000ff */
[----:B------:R-:W-:Y:S01]  /*7240*/  FMUL R102, R102, R104 ;  /* 0x0000006866667220 */ /* 0x000fe20000400000 */
[----:B------:R-:W-:Y:S01]  /*7250*/  F2FP.F16.F32.PACK_AB R99, RZ, R99 ;  /* 0x00000063ff63723e */ /* 0x000fe200000000ff */
[----:B------:R-:W-:Y:S01]  /*7260*/  IMAD.X R11, R5, 0x1, R9, P4 ;  /* 0x00000001050b7824 */ /* 0x000fe200020e0609 */
[----:B------:R-:W-:Y:S01]  /*7270*/  ISETP.GT.AND P5, PT, R3, 0x8, P0 ;  /* 0x000000080300780c */ /* 0x000fe200007a4270 */
[----:B------:R0:W-:Y:S01]  /*7280*/  @P2 STG.E.U16 desc[UR40][R8.64+0x2], R97 ;  /* 0x0000026108002986 */ /* 0x0001e2000c101528 */
[----:B------:R-:W-:Y:S01]  /*7290*/  F2FP.F16.F32.PACK_AB R98, RZ, R98 ;  /* 0x00000062ff62723e */ /* 0x000fe200000000ff */
[----:B------:R-:W-:Y:S01]  /*72a0*/  FMUL R88, R88, R104 ;  /* 0x0000006858587220 */ /* 0x000fe20000400000 */
[C---:B------:R-:W-:Y:S01]  /*72b0*/  ISETP.GT.AND P2, PT, R4.reuse, 0x8, PT ;  /* 0x000000080400780c */ /* 0x040fe20003f44270 */
[----:B------:R-:W-:Y:S01]  /*72c0*/  @P1 STG.E.U16 desc[UR40][R10.64+0x2], R99 ;  /* 0x000002630a001986 */ /* 0x000fe2000c101528 */
[----:B------:R-:W-:Y:S01]  /*72d0*/  ISETP.GT.AND P1, PT, R4, 0x9, PT ;  /* 0x000000090400780c */ /* 0x000fe20003f24270 */
[----:B------:R-:W-:Y:S01]  /*72e0*/  IMAD.WIDE.U32 R12, R6, 0xf0, R10 ;  /* 0x000000f0060c7825 */ /* 0x000fe200078e000a */
[----:B------:R-:W-:-:S03]  /*72f0*/  F2FP.F16.F32.PACK_AB R101, RZ, R101 ;  /* 0x00000065ff65723e */ /* 0x000fc600000000ff */
[-C--:B------:R-:W-:Y:S01]  /*7300*/  FMUL R89, R89, R104.reuse ;  /* 0x0000006859597220 */ /* 0x080fe20000400000 */
[C---:B------:R-:W-:Y:S01]  /*7310*/  ISETP.GT.AND P4, PT, R3.reuse, RZ, P1 ;  /* 0x000000ff0300720c */ /* 0x040fe20000f84270 */
[----:B------:R-:W-:Y:S01]  /*7320*/  FMUL R90, R90, R104 ;  /* 0x000000685a5a7220 */ /* 0x000fe20000400000 */
[----:B------:R-:W-:Y:S01]  /*7330*/  F2FP.F16.F32.PACK_AB R100, RZ, R100 ;  /* 0x00000064ff64723e */ /* 0x000fe200000000ff */
[----:B------:R-:W-:Y:S01]  /*7340*/  @P5 STG.E.U16 desc[UR40][R10.64], R98 ;  /* 0x000000620a005986 */ /* 0x000fe2000c101528 */
[----:B------:R-:W-:Y:S01]  /*7350*/  ISETP.GT.AND P5, PT, R3, RZ, P2 ;  /* 0x000000ff0300720c */ /* 0x000fe200017a4270 */
[----:B0-----:R-:W-:Y:S01]  /*7360*/  IMAD R97, R7, 0xf0, RZ ;  /* 0x000000f007617824 */ /* 0x001fe200078e02ff */
[----:B------:R-:W-:Y:S01]  /*7370*/  F2FP.F16.F32.PACK_AB R103, RZ, R103 ;  /* 0x00000067ff67723e */ /* 0x000fe200000000ff */
[----:B------:R-:W-:Y:S01]  /*7380*/  FMUL R91, R91, R104 ;  /* 0x000000685b5b7220 */ /* 0x000fe20000400000 */
[----:B------:R-:W-:Y:S01]  /*7390*/  F2FP.F16.F32.PACK_AB R102, RZ, R102 ;  /* 0x00000066ff66723e */ /* 0x000fe200000000ff */
[----:B------:R-:W-:Y:S01]  /*73a0*/  IMAD.IADD R13, R97, 0x1, R13 ;  /* 0x00000001610d7824 */ /* 0x000fe200078e020d */
[----:B------:R-:W-:Y:S01]  /*73b0*/  F2FP.F16.F32.PACK_AB R88, RZ, R88 ;  /* 0x00000058ff58723e */ /* 0x000fe200000000ff */
[-C--:B------:R-:W-:Y:S01]  /*73c0*/  FMUL R92, R92, R104.reuse ;  /* 0x000000685c5c7220 */ /* 0x080fe20000400000 */
[----:B------:R-:W-:Y:S01]  /*73d0*/  F2FP.F16.F32.PACK_AB R89, RZ, R89 ;  /* 0x00000059ff59723e */ /* 0x000fe200000000ff */
[----:B------:R-:W-:Y:S01]  /*73e0*/  @P4 STG.E.U16 desc[UR40][R8.64+0x12], R101 ;  /* 0x0000126508004986 */ /* 0x000fe2000c101528 */
[----:B------:R-:W-:Y:S01]  /*73f0*/  ISETP.GT.AND P4, PT, R3, 0x8, P1 ;  /* 0x000000080300780c */ /* 0x000fe20000f84270 */
[----:B------:R-:W-:Y:S01]  /*7400*/  FMUL R93, R93, R104 ;  /* 0x000000685d5d7220 */ /* 0x000fe20000400000 */
[----:B------:R-:W-:Y:S01]  /*7410*/  F2FP.F16.F32.PACK_AB R90, RZ, R90 ;  /* 0x0000005aff5a723e */ /* 0x000fe200000000ff */
[----:B------:R-:W-:Y:S01]  /*7420*/  @P5 STG.E.U16 desc[UR40][R8.64+0x10], R100 ;  /* 0x0000106408005986 */ /* 0x000fe2000c101528 */
[----:B------:R-:W-:Y:S01]  /*7430*/  ISETP.GT.AND P5, PT, R3, 0x8, P2 ;  /* 0x000000080300780c */ /* 0x000fe200017a4270 */
[-C--:B------:R-:W-:Y:S01]  /*7440*/  FMUL R94, R94, R104.reuse ;  /* 0x000000685e5e7220 */ /* 0x080fe20000400000 */
[----:B------:R-:W-:Y:S01]  /*7450*/  F2FP.F16.F32.PACK_AB R91, RZ, R91 ;  /* 0x0000005bff5b723e */ /* 0x000fe200000000ff */
[----:B------:R-:W-:Y:S01]  /*7460*/  FMUL R95, R95, R104 ;  /* 0x000000685f5f7220 */ /* 0x000fe20000400000 */
[----:B------:R-:W-:Y:S01]  /*7470*/  F2FP.F16.F32.PACK_AB R92, RZ, R92 ;  /* 0x0000005cff5c723e */ /* 0x000fe200000000ff */
[-C--:B------:R-:W-:Y:S01]  /*7480*/  FMUL R81, R81, R104.reuse ;  /* 0x0000006851517220 */ /* 0x080fe20000400000 */
[----:B------:R-:W-:Y:S01]  /*7490*/  F2FP.F16.F32.PACK_AB R93, RZ, R93 ;  /* 0x0000005dff5d723e */ /* 0x000fe200000000ff */
[----:B------:R-:W-:Y:S01]  /*74a0*/  FMUL R80, R80, R104 ;  /* 0x0000006850507220 */ /* 0x000fe20000400000 */
[----:B------:R-:W-:Y:S01]  /*74b0*/  F2FP.F16.F32.PACK_AB R94, RZ, R94 ;  /* 0x0000005eff5e723e */ /* 0x000fe200000000ff */
[----:B------:R-:W-:Y:S01]  /*74c0*/  @P4 STG.E.U16 desc[UR40][R10.64+0x12], R103 ;  /* 0x000012670a004986 */ /* 0x000fe2000c101528 */
[C---:B------:R-:W-:Y:S01]  /*74d0*/  ISETP.GT.AND P4, PT, R3.reuse, 0x80, P0 ;  /* 0x000000800300780c */ /* 0x040fe20000784270 */
[-C--:B------:R-:W-:Y:S01]  /*74e0*/  FMUL R82, R82, R104.reuse ;  /* 0x0000006852527220 */ /* 0x080fe20000400000 */
[C---:B------:R-:W-:Y:S01]  /*74f0*/  ISETP.GT.AND P0, PT, R3.reuse, 0x88, P0 ;  /* 0x000000880300780c */ /* 0x040fe20000704270 */
[----:B------:R-:W-:Y:S01]  /*7500*/  @P5 STG.E.U16 desc[UR40][R10.64+0x10], R102 ;  /* 0x000010660a005986 */ /* 0x000fe2000c101528 */
[----:B------:R-:W-:Y:S01]  /*7510*/  ISETP.GT.AND P5, PT, R3, 0x80, P3 ;  /* 0x000000800300780c */ /* 0x000fe20001fa4270 */
[-C--:B------:R-:W-:Y:S01]  /*7520*/  FMUL R83, R83, R104.reuse ;  /* 0x0000006853537220 */ /* 0x080fe20000400000 */
[----:B------:R-:W-:Y:S01]  /*7530*/  ISETP.GT.AND P3, PT, R3, 0x88, P3 ;  /* 0x000000880300780c */ /* 0x000fe20001f64270 */
[-C--:B------:R-:W-:Y:S01]  /*7540*/  FMUL R84, R84, R104.reuse ;  /* 0x0000006854547220 */ /* 0x080fe20000400000 */
[----:B------:R-:W-:Y:S01]  /*7550*/  F2FP.F16.F32.PACK_AB R95, RZ, R95 ;  /* 0x0000005fff5f723e */ /* 0x000fe200000000ff */
[-C--:B------:R-:W-:Y:S01]  /*7560*/  FMUL R85, R85, R104.reuse ;  /* 0x0000006855557220 */ /* 0x080fe20000400000 */
[----:B------:R-:W-:Y:S01]  /*7570*/  F2FP.F16.F32.PACK_AB R81, RZ, R81 ;  /* 0x00000051ff51723e */ /* 0x000fe200000000ff */
[----:B------:R-:W-:Y:S01]  /*7580*/  FMUL R86, R86, R104 ;  /* 0x0000006856567220 */ /* 0x000fe20000400000 */
[----:B------:R-:W-:Y:S01]  /*7590*/  F2FP.F16.F32.PACK_AB R80, RZ, R80 ;  /* 0x00000050ff50723e */ /* 0x000fe200000000ff */
[----:B------:R0:W-:Y:S01]  /*75a0*/  @P4 STG.E.U16 desc[UR40][R12.64], R88 ;  /* 0x000000580c004986 */ /* 0x0001e2000c101528 */
[----:B------:R-:W-:Y:S01]  /*75b0*/  IADD3 R14, P4, R23, R12, RZ ;  /* 0x0000000c170e7210 */ /* 0x000fe20007f9e0ff */
[----:B------:R-:W-:Y:S01]  /*75c0*/  FMUL R87, R87, R104 ;  /* 0x0000006857577220 */ /* 0x000fe20000400000 */
[----:B------:R-:W-:Y:S01]  /*75d0*/  F2FP.F16.F32.PACK_AB R82, RZ, R82 ;  /* 0x00000052ff52723e */ /* 0x000fe200000000ff */
[----:B------:R1:W-:Y:S01]  /*75e0*/  @P5 STG.E.U16 desc[UR40][R12.64+0x2], R89 ;  /* 0x000002590c005986 */ /* 0x0003e2000c101528 */
[----:B------:R-:W-:Y:S01]  /*75f0*/  ISETP.GT.AND P5, PT, R3, 0x80, P2 ;  /* 0x000000800300780c */ /* 0x000fe200017a4270 */
[----:B------:R-:W-:Y:S01]  /*7600*/  IMAD.X R15, R5, 0x1, R13, P4 ;  /* 0x00000001050f7824 */ /* 0x000fe200020e060d */
[C---:B------:R-:W-:Y:S01]  /*7610*/  ISETP.GT.AND P4, PT, R3.reuse, 0x80, P1 ;  /* 0x000000800300780c */ /* 0x040fe20000f84270 */
[----:B------:R-:W-:Y:S01]  /*7620*/  FMUL R72, R72, R104 ;  /* 0x0000006848487220 */ /* 0x000fe20000400000 */
[----:B------:R-:W-:Y:S01]  /*7630*/  ISETP.GT.AND P1, PT, R3, 0x88, P1 ;  /* 0x000000880300780c */ /* 0x000fe20000f24270 */
[----:B------:R-:W-:Y:S01]  /*7640*/  IMAD.WIDE.U32 R6, R6, 0xf0, R10 ;  /* 0x000000f006067825 */ /* 0x000fe200078e000a */
[----:B------:R-:W-:Y:S01]  /*7650*/  @P0 STG.E.U16 desc[UR40][R14.64], R90 ;  /* 0x0000005a0e000986 */ /* 0x000fe2000c101528 */
[----:B------:R-:W-:-:S02]  /*7660*/  ISETP.GT.AND P0, PT, R4, 0x11, PT ;  /* 0x000000110400780c */ /* 0x000fc40003f04270 */
[----:B------:R-:W-:Y:S01]  /*7670*/  FMUL R73, R73, R104 ;  /* 0x0000006849497220 */ /* 0x000fe20000400000 */
[----:B------:R-:W-:Y:S01]  /*7680*/  F2FP.F16.F32.PACK_AB R83, RZ, R83 ;  /* 0x00000053ff53723e */ /* 0x000fe200000000ff */
[----:B------:R-:W-:Y:S01]  /*7690*/  IMAD.IADD R7, R97, 0x1, R7 ;  /* 0x0000000161077824 */ /* 0x000fe200078e0207 */
[----:B------:R-:W-:Y:S01]  /*76a0*/  F2FP.F16.F32.PACK_AB R84, RZ, R84 ;  /* 0x00000054ff54723e */ /* 0x000fe200000000ff */
[----:B------:R-:W-:Y:S01]  /*76b0*/  FMUL R74, R74, R104 ;  /* 0x000000684a4a7220 */ /* 0x000fe20000400000 */
[--C-:B------:R-:W-:Y:S01]  /*76c0*/  @P5 IMAD.MOV.U32 R20, RZ, RZ, R12.reuse ;  /* 0x000000ffff145224 */ /* 0x100fe200078e000c */
[----:B------:R-:W-:Y:S01]  /*76d0*/  F2FP.F16.F32.PACK_AB R85, RZ, R85 ;  /* 0x00000055ff55723e */ /* 0x000fe200000000ff */
[--C-:B------:R-:W-:Y:S01]  /*76e0*/  @P5 IMAD.MOV.U32 R21, RZ, RZ, R13.reuse ;  /* 0x000000ffff155224 */ /* 0x100fe200078e000d */
[----:B------:R-:W-:Y:S01]  /*76f0*/  F2FP.F16.F32.PACK_AB R86, RZ, R86 ;  /* 0x00000056ff56723e */ /* 0x000fe200000000ff */
[----:B0-----:R-:W-:Y:S01]  /*7700*/  @P4 IMAD.MOV.U32 R88, RZ, RZ, R12 ;  /* 0x000000ffff584224 */ /* 0x001fe200078e000c */
[----:B------:R-:W-:Y:S01]  /*7710*/  F2FP.F16.F32.PACK_AB R87, RZ, R87 ;  /* 0x00000057ff57723e */ /* 0x000fe200000000ff */
[----:B-1----:R-:W-:Y:S01]  /*7720*/  @P4 IMAD.MOV.U32 R89, RZ, RZ, R13 ;  /* 0x000000ffff594224 */ /* 0x002fe200078e000d */
[----:B------:R-:W-:Y:S01]  /*7730*/  F2FP.F16.F32.PACK_AB R72, RZ, R72 ;  /* 0x00000048ff48723e */ /* 0x000fe200000000ff */
[--C-:B------:R-:W-:Y:S01]  /*7740*/  @P3 IMAD.MOV.U32 R12, RZ, RZ, R14.reuse ;  /* 0x000000ffff0c3224 */ /* 0x100fe200078e000e */
[----:B------:R-:W-:Y:S01]  /*7750*/  F2FP.F16.F32.PACK_AB R73, RZ, R73 ;  /* 0x00000049ff49723e */ /* 0x000fe200000000ff */
[--C-:B------:R-:W-:Y:S01]  /*7760*/  @P3 IMAD.MOV.U32 R13, RZ, RZ, R15.reuse ;  /* 0x000000ffff0d3224 */ /* 0x100fe200078e000f */
[----:B------:R-:W-:Y:S01]  /*7770*/  F2FP.F16.F32.PACK_AB R74, RZ, R74 ;  /* 0x0000004aff4a723e */ /* 0x000fe200000000ff */
[-C--:B------:R-:W-:Y:S01]  /*7780*/  FMUL R75, R75, R104.reuse ;  /* 0x000000684b4b7220 */ /* 0x080fe20000400000 */
[-C--:B------:R-:W-:Y:S01]  /*7790*/  FMUL R76, R76, R104.reuse ;  /* 0x000000684c4c7220 */ /* 0x080fe20000400000 */
[-C--:B------:R-:W-:Y:S01]  /*77a0*/  FMUL R77, R77, R104.reuse ;  /* 0x000000684d4d7220 */ /* 0x080fe20000400000 */
[----:B------:R0:W-:Y:S01]  /*77b0*/  @P3 STG.E.U16 desc[UR40][R12.64+0x2], R91 ;  /* 0x0000025b0c003986 */ /* 0x0001e2000c101528 */
[----:B------:R-:W-:Y:S01]  /*77c0*/  ISETP.GT.AND P3, PT, R3, 0x88, P2 ;  /* 0x000000880300780c */ /* 0x000fe20001764270 */
[-C--:B------:R-:W-:Y:S01]  /*77d0*/  FMUL R79, R79, R104.reuse ;  /* 0x000000684f4f7220 */ /* 0x080fe20000400000 */
[----:B------:R-:W-:Y:S01]  /*77e0*/  ISETP.GT.AND P2, PT, R4, 0x10, PT ;  /* 0x000000100400780c */ /* 0x000fe20003f44270 */
[----:B------:R-:W-:Y:S01]  /*77f0*/  @P5 STG.E.U16 desc[UR40][R20.64+0x10], R92 ;  /* 0x0000105c14005986 */ /* 0x000fe2000c101528 */
[C---:B------:R-:W-:Y:S01]  /*7800*/  ISETP.GT.AND P5, PT, R3.reuse, RZ, P0 ;  /* 0x000000ff0300720c */ /* 0x040fe200007a4270 */
[-C--:B------:R-:W-:Y:S01]  /*7810*/  FMUL R78, R78, R104.reuse ;  /* 0x000000684e4e7220 */ /* 0x080fe20000400000 */
[----:B------:R-:W-:Y:S01]  /*7820*/  F2FP.F16.F32.PACK_AB R75, RZ, R75 ;  /* 0x0000004bff4b723e */ /* 0x000fe200000000ff */
[----:B------:R-:W-:Y:S01]  /*7830*/  @P4 STG.E.U16 desc[UR40][R88.64+0x12], R93 ;  /* 0x0000125d58004986 */ /* 0x000fe2000c101528 */
[----:B------:R-:W-:Y:S01]  /*7840*/  ISETP.GT.AND P4, PT, R3, RZ, P2 ;  /* 0x000000ff0300720c */ /* 0x000fe20001784270 */
[----:B------:R-:W-:Y:S01]  /*7850*/  FMUL R64, R64, R104 ;  /* 0x0000006840407220 */ /* 0x000fe20000400000 */
[----:B------:R-:W-:Y:S01]  /*7860*/  F2FP.F16.F32.PACK_AB R76, RZ, R76 ;  /* 0x0000004cff4c723e */ /* 0x000fe200000000ff */
[----:B------:R-:W-:Y:S01]  /*7870*/  FMUL R65, R65, R104 ;  /* 0x0000006841417220 */ /* 0x000fe20000400000 */
[----:B------:R-:W-:Y:S01]  /*7880*/  F2FP.F16.F32.PACK_AB R77, RZ, R77 ;  /* 0x0000004dff4d723e */ /* 0x000fe200000000ff */
[----:B0-----:R-:W-:Y:S01]  /*7890*/  @P3 IMAD.MOV.U32 R12, RZ, RZ, R14 ;  /* 0x000000ffff0c3224 */ /* 0x001fe200078e000e */
[----:B------:R-:W-:Y:S01]  /*78a0*/  F2FP.F16.F32.PACK_AB R79, RZ, R79 ;  /* 0x0000004fff4f723e */ /* 0x000fe200000000ff */
[----:B------:R-:W-:Y:S01]  /*78b0*/  @P3 IMAD.MOV.U32 R13, RZ, RZ, R15 ;  /* 0x000000ffff0d3224 */ /* 0x000fe200078e000f */
[----:B------:R-:W-:Y:S01]  /*78c0*/  F2FP.F16.F32.PACK_AB R78, RZ, R78 ;  /* 0x0000004eff4e723e */ /* 0x000fe200000000ff */
[-C--:B------:R-:W-:Y:S01]  /*78d0*/  FMUL R67, R67, R104.reuse ;  /* 0x0000006843437220 */ /* 0x080fe20000400000 */
[----:B------:R-:W-:Y:S01]  /*78e0*/  FMUL R66, R66, R104 ;  /* 0x0000006842427220 */ /* 0x000fe20000400000 */
[----:B------:R-:W-:Y:S01]  /*78f0*/  F2FP.F16.F32.PACK_AB R64, RZ, R64 ;  /* 0x00000040ff40723e */ /* 0x000fe200000000ff */
[----:B------:R0:W-:Y:S01]  /*7900*/  @P3 STG.E.U16 desc[UR40][R12.64+0x10], R94 ;  /* 0x0000105e0c003986 */ /* 0x0001e2000c101528 */
[----:B------:R-:W-:Y:S01]  /*7910*/  ISETP.GT.AND P3, PT, R3, 0x8, P2 ;  /* 0x000000080300780c */ /* 0x000fe20001764270 */
[-C--:B------:R-:W-:Y:S01]  /*7920*/  FMUL R68, R68, R104.reuse ;  /* 0x0000006844447220 */ /* 0x080fe20000400000 */
[----:B------:R-:W-:Y:S01]  /*7930*/  F2FP.F16.F32.PACK_AB R65, RZ, R65 ;  /* 0x00000041ff41723e */ /* 0x000fe200000000ff */
[----:B------:R1:W-:Y:S01]  /*7940*/  @P1 STG.E.U16 desc[UR40][R14.64+0x12], R95 ;  /* 0x0000125f0e001986 */ /* 0x0003e2000c101528 */
[----:B------:R-:W-:Y:S01]  /*7950*/  ISETP.GT.AND P1, PT, R4, 0x18, PT ;  /* 0x000000180400780c */ /* 0x000fe20003f24270 */
[-C--:B------:R-:W-:Y:S01]  /*7960*/  FMUL R69, R69, R104.reuse ;  /* 0x0000006845457220 */ /* 0x080fe20000400000 */
[----:B------:R-:W-:Y:S01]  /*7970*/  F2FP.F16.F32.PACK_AB R67, RZ, R67 ;  /* 0x00000043ff43723e */ /* 0x000fe200000000ff */
[----:B------:R1:W-:Y:S01]  /*7980*/  @P5 STG.E.U16 desc[UR40][R8.64+0x22], R81 ;  /* 0x0000225108005986 */ /* 0x0003e2000c101528 */
[C---:B------:R-:W-:Y:S01]  /*7990*/  ISETP.GT.AND P5, PT, R3.reuse, 0x8, P0 ;  /* 0x000000080300780c */ /* 0x040fe200007a4270 */
[----:B------:R-:W-:Y:S01]  /*79a0*/  FMUL R70, R70, R104 ;  /* 0x0000006846467220 */ /* 0x000fe20000400000 */
[----:B------:R-:W-:Y:S01]  /*79b0*/  F2FP.F16.F32.PACK_AB R66, RZ, R66 ;  /* 0x00000042ff42723e */ /* 0x000fe200000000ff */
[----:B------:R1:W-:Y:S01]  /*79c0*/  @P4 STG.E.U16 desc[UR40][R8.64+0x20], R80 ;  /* 0x0000205008004986 */ /* 0x0003e2000c101528 */
[----:B------:R-:W-:Y:S01]  /*79d0*/  ISETP.GT.AND P4, PT, R3, RZ, P1 ;  /* 0x000000ff0300720c */ /* 0x000fe20000f84270 */
[----:B------:R-:W-:Y:S01]  /*79e0*/  FMUL R71, R71, R104 ;  /* 0x0000006847477220 */ /* 0x000fe20000400000 */
[----:B------:R-:W-:Y:S01]  /*79f0*/  F2FP.F16.F32.PACK_AB R68, RZ, R68 ;  /* 0x00000044ff44723e */ /* 0x000fe200000000ff */
[----:B------:R1:W-:Y:S01]  /*7a00*/  @P3 STG.E.U16 desc[UR40][R10.64+0x20], R82 ;  /* 0x000020520a003986 */ /* 0x0003e2000c101528 */
[----:B------:R-:W-:Y:S01]  /*7a10*/  ISETP.GT.AND P3, PT, R4, 0x19, PT ;  /* 0x000000190400780c */ /* 0x000fe20003f64270 */
[-C--:B------:R-:W-:Y:S01]  /*7a20*/  FMUL R56, R56, R104.reuse ;  /* 0x0000006838387220 */ /* 0x080fe20000400000 */
[----:B------:R-:W-:Y:S01]  /*7a30*/  F2FP.F16.F32.PACK_AB R69, RZ, R69 ;  /* 0x00000045ff45723e */ /* 0x000fe200000000ff */
[----:B------:R-:W-:Y:S01]  /*7a40*/  FMUL R57, R57, R104 ;  /* 0x0000006839397220 */ /* 0x000fe20000400000 */
[----:B------:R-:W-:Y:S01]  /*7a50*/  F2FP.F16.F32.PACK_AB R70, RZ, R70 ;  /* 0x00000046ff46723e */ /* 0x000fe200000000ff */
[----:B------:R1:W-:Y:S01]  /*7a60*/  @P5 STG.E.U16 desc[UR40][R10.64+0x22], R83 ;  /* 0x000022530a005986 */ /* 0x0003e2000c101528 */
[C---:B------:R-:W-:Y:S01]  /*7a70*/  ISETP.GT.AND P5, PT, R3.reuse, RZ, P3 ;  /* 0x000000ff0300720c */ /* 0x040fe20001fa4270 */
[-C--:B------:R-:W-:Y:S01]  /*7a80*/  FMUL R58, R58, R104.reuse ;  /* 0x000000683a3a7220 */ /* 0x080fe20000400000 */
[----:B------:R-:W-:Y:S01]  /*7a90*/  F2FP.F16.F32.PACK_AB R71, RZ, R71 ;  /* 0x00000047ff47723e */ /* 0x000fe200000000ff */
[----:B------:R1:W-:Y:S01]  /*7aa0*/  @P4 STG.E.U16 desc[UR40][R8.64+0x30], R84 ;  /* 0x0000305408004986 */ /* 0x0003e2000c101528 */
[----:B------:R-:W-:Y:S01]  /*7ab0*/  ISETP.GT.AND P4, PT, R3, 0x8, P1 ;  /* 0x000000080300780c */ /* 0x000fe20000f84270 */
[----:B------:R-:W-:Y:S01]  /*7ac0*/  FMUL R59, R59, R104 ;  /* 0x000000683b3b7220 */ /* 0x000fe20000400000 */
[----:B------:R-:W-:Y:S01]  /*7ad0*/  F2FP.F16.F32.PACK_AB R56, RZ, R56 ;  /* 0x00000038ff38723e */ /* 0x000fe200000000ff */
[-C--:B------:R-:W-:Y:S01]  /*7ae0*/  FMUL R61, R61, R104.reuse ;  /* 0x000000683d3d7220 */ /* 0x080fe20000400000 */
[----:B------:R-:W-:Y:S01]  /*7af0*/  F2FP.F16.F32.PACK_AB R57, RZ, R57 ;  /* 0x00000039ff39723e */ /* 0x000fe200000000ff */
[----:B------:R-:W-:Y:S01]  /*7b00*/  FMUL R60, R60, R104 ;  /* 0x000000683c3c7220 */ /* 0x000fe20000400000 */
[----:B------:R-:W-:Y:S01]  /*7b10*/  F2FP.F16.F32.PACK_AB R58, RZ, R58 ;  /* 0x0000003aff3a723e */ /* 0x000fe200000000ff */
[-C--:B------:R-:W-:Y:S01]  /*7b20*/  FMUL R62, R62, R104.reuse ;  /* 0x000000683e3e7220 */ /* 0x080fe20000400000 */
[----:B------:R-:W-:Y:S01]  /*7b30*/  F2FP.F16.F32.PACK_AB R59, RZ, R59 ;  /* 0x0000003bff3b723e */ /* 0x000fe200000000ff */
[----:B------:R1:W-:Y:S01]  /*7b40*/  @P5 STG.E.U16 desc[UR40][R8.64+0x32], R85 ;  /* 0x0000325508005986 */ /* 0x0003e2000c101528 */
[----:B------:R-:W-:Y:S01]  /*7b50*/  ISETP.GT.AND P5, PT, R3, 0x8, P3 ;  /* 0x000000080300780c */ /* 0x000fe20001fa4270 */
[-C--:B------:R-:W-:Y:S01]  /*7b60*/  FMUL R63, R63, R104.reuse ;  /* 0x000000683f3f7220 */ /* 0x080fe20000400000 */
[----:B------:R-:W-:Y:S01]  /*7b70*/  F2FP.F16.F32.PACK_AB R61, RZ, R61 ;  /* 0x0000003dff3d723e */ /* 0x000fe200000000ff */
[----:B------:R1:W-:Y:S01]  /*7b80*/  @P4 STG.E.U16 desc[UR40][R10.64+0x30], R86 ;  /* 0x000030560a004986 */ /* 0x0003e2000c101528 */
[C---:B------:R-:W-:Y:S01]  /*7b90*/  ISETP.GT.AND P4, PT, R3.reuse, 0x80, P2 ;  /* 0x000000800300780c */ /* 0x040fe20001784270 */
[-C--:B------:R-:W-:Y:S01]  /*7ba0*/  FMUL R48, R48, R104.reuse ;  /* 0x0000006830307220 */ /* 0x080fe20000400000 */
[----:B------:R-:W-:Y:S01]  /*7bb0*/  ISETP.GT.AND P2, PT, R3, 0x88, P2 ;  /* 0x000000880300780c */ /* 0x000fe20001744270 */
[----:B------:R-:W-:Y:S01]  /*7bc0*/  FMUL R49, R49, R104 ;  /* 0x0000006831317220 */ /* 0x000fe20000400000 */
[----:B------:R-:W-:Y:S01]  /*7bd0*/  F2FP.F16.F32.PACK_AB R60, RZ, R60 ;  /* 0x0000003cff3c723e */ /* 0x000fe200000000ff */
[----:B------:R-:W-:Y:S01]  /*7be0*/  FMUL R51, R51, R104 ;  /* 0x0000006833337220 */ /* 0x000fe20000400000 */
[----:B------:R-:W-:Y:S01]  /*7bf0*/  F2FP.F16.F32.PACK_AB R62, RZ, R62 ;  /* 0x0000003eff3e723e */ /* 0x000fe200000000ff */
[----:B------:R-:W-:Y:S01]  /*7c00*/  FMUL R50, R50, R104 ;  /* 0x0000006832327220 */ /* 0x000fe20000400000 */
[----:B------:R-:W-:Y:S01]  /*7c10*/  F2FP.F16.F32.PACK_AB R63, RZ, R63 ;  /* 0x0000003fff3f723e */ /* 0x000fe200000000ff */
[----:B------:R1:W-:Y:S01]  /*7c20*/  @P5 STG.E.U16 desc[UR40][R10.64+0x32], R87 ;  /* 0x000032570a005986 */ /* 0x0003e2000c101528 */
[----:B0-----:R-:W-:Y:S01]  /*7c30*/  IADD3 R12, P5, R23, R6, RZ ;  /* 0x00000006170c7210 */ /* 0x001fe20007fbe0ff */
[----:B------:R-:W-:Y:S01]  /*7c40*/  FMUL R52, R52, R104 ;  /* 0x0000006834347220 */ /* 0x000fe20000400000 */
[----:B------:R-:W-:Y:S01]  /*7c50*/  F2FP.F16.F32.PACK_AB R48, RZ, R48 ;  /* 0x00000030ff30723e */ /* 0x000fe200000000ff */
[----:B------:R1:W-:Y:S01]  /*7c60*/  @P4 STG.E.U16 desc[UR40][R6.64+0x20], R72 ;  /* 0x0000204806004986 */ /* 0x0003e2000c101528 */
[----:B------:R-:W-:Y:S01]  /*7c70*/  ISETP.GT.AND P4, PT, R3, 0x80, P0 ;  /* 0x000000800300780c */ /* 0x000fe20000784270 */
[----:B------:R-:W-:Y:S01]  /*7c80*/  IMAD.X R13, R5, 0x1, R7, P5 ;  /* 0x00000001050d7824 */ /* 0x000fe200028e0607 */
[----:B------:R-:W-:Y:S01]  /*7c90*/  ISETP.GT.AND P0, PT, R3, 0x88, P0 ;  /* 0x000000880300780c */ /* 0x000fe20000704270 */
[-C--:B------:R-:W-:Y:S01]  /*7ca0*/  FMUL R53, R53, R104.reuse ;  /* 0x0000006835357220 */ /* 0x080fe20000400000 */
[----:B------:R-:W-:Y:S01]  /*7cb0*/  F2FP.F16.F32.PACK_AB R49, RZ, R49 ;  /* 0x00000031ff31723e */ /* 0x000fe200000000ff */
[-C--:B------:R-:W-:Y:S01]  /*7cc0*/  FMUL R54, R54, R104.reuse ;  /* 0x0000006836367220 */ /* 0x080fe20000400000 */
[----:B------:R-:W-:Y:S01]  /*7cd0*/  F2FP.F16.F32.PACK_AB R51, RZ, R51 ;  /* 0x00000033ff33723e */ /* 0x000fe200000000ff */
[----:B------:R-:W-:Y:S01]  /*7ce0*/  FMUL R55, R55, R104 ;  /* 0x0000006837377220 */ /* 0x000fe20000400000 */
[----:B------:R-:W-:Y:S01]  /*7cf0*/  F2FP.F16.F32.PACK_AB R50, RZ, R50 ;  /* 0x00000032ff32723e */ /* 0x000fe200000000ff */
[----:B------:R-:W-:Y:S01]  /*7d00*/  FMUL R40, R40, R104 ;  /* 0x0000006828287220 */ /* 0x000fe20000400000 */
[----:B------:R-:W-:Y:S01]  /*7d10*/  F2FP.F16.F32.PACK_AB R52, RZ, R52 ;  /* 0x00000034ff34723e */ /* 0x000fe200000000ff */
[-C--:B------:R-:W-:Y:S01]  /*7d20*/  FMUL R41, R41, R104.reuse ;  /* 0x0000006829297220 */ /* 0x080fe20000400000 */
[----:B------:R-:W-:Y:S01]  /*7d30*/  F2FP.F16.F32.PACK_AB R53, RZ, R53 ;  /* 0x00000035ff35723e */ /* 0x000fe200000000ff */
[----:B------:R1:W-:Y:S01]  /*7d40*/  @P4 STG.E.U16 desc[UR40][R6.64+0x22], R73 ;  /* 0x0000224906004986 */ /* 0x0003e2000c101528 */
[C---:B------:R-:W-:Y:S01]  /*7d50*/  ISETP.GT.AND P4, PT, R3.reuse, 0x80, P1 ;  /* 0x000000800300780c */ /* 0x040fe20000f84270 */
[-C--:B------:R-:W-:Y:S01]  /*7d60*/  FMUL R42, R42, R104.reuse ;  /* 0x000000682a2a7220 */ /* 0x080fe20000400000 */
[C---:B------:R-:W-:Y:S01]  /*7d70*/  ISETP.GT.AND P1, PT, R3.reuse, 0x88, P1 ;  /* 0x000000880300780c */ /* 0x040fe20000f24270 */
[----:B------:R1:W-:Y:S01]  /*7d80*/  @P2 STG.E.U16 desc[UR40][R12.64+0x20], R74 ;  /* 0x0000204a0c002986 */ /* 0x0003e2000c101528 */
[----:B------:R-:W-:Y:S01]  /*7d90*/  ISETP.GT.AND P2, PT, R3, 0x80, P3 ;  /* 0x000000800300780c */ /* 0x000fe20001f44270 */
[----:B------:R-:W-:Y:S01]  /*7da0*/  FMUL R43, R43, R104 ;  /* 0x000000682b2b7220 */ /* 0x000fe20000400000 */
[----:B------:R-:W-:Y:S01]  /*7db0*/  ISETP.GT.AND P3, PT, R3, 0x88, P3 ;  /* 0x000000880300780c */ /* 0x000fe20001f64270 */
[----:B------:R1:W-:Y:S01]  /*7dc0*/  @P0 STG.E.U16 desc[UR40][R12.64+0x22], R75 ;  /* 0x0000224b0c000986 */ /* 0x0003e2000c101528 */
[----:B------:R-:W-:Y:S01]  /*7dd0*/  F2FP.F16.F32.PACK_AB R54, RZ, R54 ;  /* 0x00000036ff36723e */ /* 0x000fe200000000ff */
[-C--:B------:R-:W-:Y:S01]  /*7de0*/  FMUL R44, R44, R104.reuse ;  /* 0x000000682c2c7220 */ /* 0x080fe20000400000 */
[----:B------:R-:W-:Y:S01]  /*7df0*/  F2FP.F16.F32.PACK_AB R55, RZ, R55 ;  /* 0x00000037ff37723e */ /* 0x000fe200000000ff */
[----:B------:R-:W-:Y:S01]  /*7e00*/  FMUL R45, R45, R104 ;  /* 0x000000682d2d7220 */ /* 0x000fe20000400000 */
[----:B------:R-:W-:Y:S01]  /*7e10*/  F2FP.F16.F32.PACK_AB R40, RZ, R40 ;  /* 0x00000028ff28723e */ /* 0x000fe200000000ff */
[----:B------:R1:W-:Y:S01]  /*7e20*/  @P4 STG.E.U16 desc[UR40][R6.64+0x30], R76 ;  /* 0x0000304c06004986 */ /* 0x0003e2000c101528 */
[----:B------:R-:W-:Y:S01]  /*7e30*/  F2FP.F16.F32.PACK_AB R41, RZ, R41 ;  /* 0x00000029ff29723e */ /* 0x000fe200000000ff */
[----:B------:R-:W-:Y:S01]  /*7e40*/  FMUL R46, R46, R104 ;  /* 0x000000682e2e7220 */ /* 0x000fe20000400000 */
[----:B------:R-:W-:Y:S01]  /*7e50*/  F2FP.F16.F32.PACK_AB R42, RZ, R42 ;  /* 0x0000002aff2a723e */ /* 0x000fe200000000ff */
[----:B------:R1:W-:Y:S01]  /*7e60*/  @P2 STG.E.U16 desc[UR40][R6.64+0x32], R77 ;  /* 0x0000324d06002986 */ /* 0x0003e2000c101528 */
[C---:B------:R-:W-:Y:S01]  /*7e70*/  ISETP.GT.AND P2, PT, R4.reuse, 0x21, PT ;  /* 0x000000210400780c */ /* 0x040fe20003f44270 */
[-C--:B------:R-:W-:Y:S01]  /*7e80*/  FMUL R47, R47, R104.reuse ;  /* 0x000000682f2f7220 */ /* 0x080fe20000400000 */
[----:B------:R-:W-:Y:S01]  /*7e90*/  F2FP.F16.F32.PACK_AB R43, RZ, R43 ;  /* 0x0000002bff2b723e */ /* 0x000fe200000000ff */
[----:B------:R1:W-:Y:S01]  /*7ea0*/  @P3 STG.E.U16 desc[UR40][R12.64+0x32], R79 ;  /* 0x0000324f0c003986 */ /* 0x0003e2000c101528 */
[----:B------:R-:W-:Y:S01]  /*7eb0*/  ISETP.GT.AND P3, PT, R4, 0x20, PT ;  /* 0x000000200400780c */ /* 0x000fe20003f64270 */
[-C--:B------:R-:W-:Y:S01]  /*7ec0*/  FMUL R32, R32, R104.reuse ;  /* 0x0000006820207220 */ /* 0x080fe20000400000 */
[C---:B------:R-:W-:Y:S01]  /*7ed0*/  ISETP.GT.AND P4, PT, R3.reuse, RZ, P2 ;  /* 0x000000ff0300720c */ /* 0x040fe20001784270 */
[----:B------:R1:W-:Y:S01]  /*7ee0*/  @P1 STG.E.U16 desc[UR40][R12.64+0x30], R78 ;  /* 0x0000304e0c001986 */ /* 0x0003e2000c101528 */
[----:B------:R-:W-:Y:S01]  /*7ef0*/  ISETP.GT.AND P0, PT, R3, RZ, P3 ;  /* 0x000000ff0300720c */ /* 0x000fe20001f04270 */
[-C--:B------:R-:W-:Y:S01]  /*7f00*/  FMUL R33, R33, R104.reuse ;  /* 0x0000006821217220 */ /* 0x080fe20000400000 */
[C---:B------:R-:W-:Y:S01]  /*7f10*/  ISETP.GT.AND P1, PT, R3.reuse, 0x8, P2 ;  /* 0x000000080300780c */ /* 0x040fe20001724270 */
[-C--:B------:R-:W-:Y:S01]  /*7f20*/  FMUL R34, R34, R104.reuse ;  /* 0x0000006822227220 */ /* 0x080fe20000400000 */
[----:B------:R-:W-:Y:S01]  /*7f30*/  ISETP.GT.AND P5, PT, R3, 0x8, P3 ;  /* 0x000000080300780c */ /* 0x000fe20001fa4270 */
[----:B------:R-:W-:Y:S01]  /*7f40*/  FMUL R35, R35, R104 ;  /* 0x0000006823237220 */ /* 0x000fe20000400000 */
        /* <DEDUP_REMOVED lines=15> */
[----:B------:R-:W-:Y:S01]  /*8040*/  FMUL R24, R24, R104 ;  /* 0x0000006818187220 */ /* 0x000fe20000400000 */
[----:B------:R-:W-:Y:S01]  /*8050*/  F2FP.F16.F32.PACK_AB R34, RZ, R34 ;  /* 0x00000022ff22723e */ /* 0x000fe200000000ff */
[----:B------:R1:W-:Y:S01]  /*8060*/  @P5 STG.E.U16 desc[UR40][R10.64+0x40], R66 ;  /* 0x000040420a005986 */ /* 0x0003e2000c101528 */
[----:B------:R-:W-:Y:S01]  /*8070*/  ISETP.GT.AND P5, PT, R3, RZ, P0 ;  /* 0x000000ff0300720c */ /* 0x000fe200007a4270 */
[-C--:B------:R-:W-:Y:S01]  /*8080*/  FMUL R25, R25, R104.reuse ;  /* 0x0000006819197220 */ /* 0x080fe20000400000 */
[----:B------:R-:W-:Y:S01]  /*8090*/  ISETP.GT.AND P4, PT, R3, RZ, P1 ;  /* 0x000000ff0300720c */ /* 0x000fe20000f84270 */
        /* <DEDUP_REMOVED lines=12> */
[----:B------:R-:W-:Y:S01]  /*8160*/  FMUL R31, R31, R104 ;  /* 0x000000681f1f7220 */ /* 0x000fe20000400000 */
[----:B------:R-:W-:Y:S01]  /*8170*/  F2FP.F16.F32.PACK_AB R24, RZ, R24 ;  /* 0x00000018ff18723e */ /* 0x000fe200000000ff */
[----:B------:R1:W-:Y:S01]  /*8180*/  @P4 STG.E.U16 desc[UR40][R8.64+0x52], R69 ;  /* 0x0000524508004986 */ /* 0x0003e2000c101528 */
[----:B------:R-:W-:-:S02]  /*8190*/  ISETP.GT.AND P4, PT, R3, 0x8, P1 ;  /* 0x000000080300780c */ /* 0x000fc40000f84270 */
[----:B------:R-:W-:Y:S02]  /*81a0*/  F2FP.F16.F32.PACK_AB R25, RZ, R25 ;  /* 0x00000019ff19723e */ /* 0x000fe400000000ff */
[----:B------:R-:W-:Y:S02]  /*81b0*/  F2FP.F16.F32.PACK_AB R26, RZ, R26 ;  /* 0x0000001aff1a723e */ /* 0x000fe400000000ff */
[----:B------:R-:W-:Y:S02]  /*81c0*/  F2FP.F16.F32.PACK_AB R27, RZ, R27 ;  /* 0x0000001bff1b723e */ /* 0x000fe400000000ff */
[----:B------:R-:W-:Y:S01]  /*81d0*/  F2FP.F16.F32.PACK_AB R28, RZ, R28 ;  /* 0x0000001cff1c723e */ /* 0x000fe200000000ff */
[----:B------:R1:W-:Y:S01]  /*81e0*/  @P5 STG.E.U16 desc[UR40][R10.64+0x50], R70 ;  /* 0x000050460a005986 */ /* 0x0003e2000c101528 */
[C---:B------:R-:W-:Y:S02]  /*81f0*/  ISETP.GT.AND P5, PT, R3.reuse, 0x80, P3 ;  /* 0x000000800300780c */ /* 0x040fe40001fa4270 */
[C---:B------:R-:W-:Y:S01]  /*8200*/  ISETP.GT.AND P3, PT, R3.reuse, 0x88, P3 ;  /* 0x000000880300780c */ /* 0x040fe20001f64270 */
[----:B------:R1:W-:Y:S01]  /*8210*/  @P4 STG.E.U16 desc[UR40][R10.64+0x52], R71 ;  /* 0x000052470a004986 */ /* 0x0003e2000c101528 */
[----:B------:R-:W-:-:S02]  /*8220*/  ISETP.GT.AND P4, PT, R3, 0x80, P2 ;  /* 0x000000800300780c */ /* 0x000fc40001784270 */
[C---:B------:R-:W-:Y:S02]  /*8230*/  ISETP.GT.AND P2, PT, R3.reuse, 0x88, P2 ;  /* 0x000000880300780c */ /* 0x040fe40001744270 */
[----:B------:R-:W-:Y:S02]  /*8240*/  F2FP.F16.F32.PACK_AB R29, RZ, R29 ;  /* 0x0000001dff1d723e */ /* 0x000fe400000000ff */
[----:B------:R-:W-:Y:S02]  /*8250*/  F2FP.F16.F32.PACK_AB R30, RZ, R30 ;  /* 0x0000001eff1e723e */ /* 0x000fe400000000ff */
[----:B------:R-:W-:Y:S01]  /*8260*/  F2FP.F16.F32.PACK_AB R31, RZ, R31 ;  /* 0x0000001fff1f723e */ /* 0x000fe200000000ff */
[----:B------:R1:W-:Y:S04]  /*8270*/  @P5 STG.E.U16 desc[UR40][R6.64+0x40], R56 ;  /* 0x0000403806005986 */ /* 0x0003e8000c101528 */
[----:B------:R1:W-:Y:S01]  /*8280*/  @P4 STG.E.U16 desc[UR40][R6.64+0x42], R57 ;  /* 0x0000423906004986 */ /* 0x0003e2000c101528 */
[----:B------:R-:W-:-:S02]  /*8290*/  ISETP.GT.AND P4, PT, R3, 0x80, P0 ;  /* 0x000000800300780c */ /* 0x000fc40000784270 */
[C---:B------:R-:W-:Y:S01]  /*82a0*/  ISETP.GT.AND P0, PT, R3.reuse, 0x88, P0 ;  /* 0x000000880300780c */ /* 0x040fe20000704270 */
[----:B------:R1:W-:Y:S01]  /*82b0*/  @P3 STG.E.U16 desc[UR40][R12.64+0x40], R58 ;  /* 0x0000403a0c003986 */ /* 0x0003e2000c101528 */
[C---:B------:R-:W-:Y:S02]  /*82c0*/  ISETP.GT.AND P3, PT, R3.reuse, 0x80, P1 ;  /* 0x000000800300780c */ /* 0x040fe40000f64270 */
[----:B------:R-:W-:Y:S01]  /*82d0*/  ISETP.GT.AND P1, PT, R3, 0x88, P1 ;  /* 0x000000880300780c */ /* 0x000fe20000f24270 */
[----:B------:R1:W-:Y:S01]  /*82e0*/  @P2 STG.E.U16 desc[UR40][R12.64+0x42], R59 ;  /* 0x0000423b0c002986 */ /* 0x0003e2000c101528 */
[----:B------:R-:W-:-:S05]  /*82f0*/  ISETP.GT.AND P2, PT, R4, 0x31, PT ;  /* 0x000000310400780c */ /* 0x000fca0003f44270 */
[----:B------:R1:W-:Y:S01]  /*8300*/  @P4 STG.E.U16 desc[UR40][R6.64+0x50], R60 ;  /* 0x0000503c06004986 */ /* 0x0003e2000c101528 */
[----:B------:R-:W-:-:S03]  /*8310*/  ISETP.GT.AND P4, PT, R3, RZ, P2 ;  /* 0x000000ff0300720c */ /* 0x000fc60001784270 */
[----:B------:R1:W-:Y:S01]  /*8320*/  @P3 STG.E.U16 desc[UR40][R6.64+0x52], R61 ;  /* 0x0000523d06003986 */ /* 0x0003e2000c101528 */
[----:B------:R-:W-:-:S03]  /*8330*/  ISETP.GT.AND P3, PT, R4, 0x30, PT ;  /* 0x000000300400780c */ /* 0x000fc60003f64270 */
[----:B------:R1:W-:Y:S01]  /*8340*/  @P0 STG.E.U16 desc[UR40][R12.64+0x50], R62 ;  /* 0x0000503e0c000986 */ /* 0x0003e2000c101528 */
[C---:B------:R-:W-:Y:S02]  /*8350*/  ISETP.GT.AND P0, PT, R3.reuse, RZ, P3 ;  /* 0x000000ff0300720c */ /* 0x040fe40001f04270 */
[C---:B------:R-:W-:Y:S01]  /*8360*/  ISETP.GT.AND P5, PT, R3.reuse, 0x8, P3 ;  /* 0x000000080300780c */ /* 0x040fe20001fa4270 */
[----:B------:R1:W-:Y:S01]  /*8370*/  @P1 STG.E.U16 desc[UR40][R12.64+0x52], R63 ;  /* 0x0000523f0c001986 */ /* 0x0003e2000c101528 */
[----:B------:R-:W-:-:S03]  /*8380*/  ISETP.GT.AND P1, PT, R3, 0x8, P2 ;  /* 0x000000080300780c */ /* 0x000fc60001724270 */
[----:B------:R1:W-:Y:S06]  /*8390*/  @P4 STG.E.U16 desc[UR40][R8.64+0x62], R49 ;  /* 0x0000623108004986 */ /* 0x0003ec000c101528 */
[----:B------:R1:W-:Y:S01]  /*83a0*/  @P0 STG.E.U16 desc[UR40][R8.64+0x60], R48 ;  /* 0x0000603008000986 */ /* 0x0003e2000c101528 */
[----:B------:R-:W-:-:S03]  /*83b0*/  ISETP.GT.AND P0, PT, R4, 0x38, PT ;  /* 0x000000380400780c */ /* 0x000fc60003f04270 */
[----:B------:R1:W-:Y:S01]  /*83c0*/  @P1 STG.E.U16 desc[UR40][R10.64+0x62], R51 ;  /* 0x000062330a001986 */ /* 0x0003e2000c101528 */
[----:B------:R-:W-:-:S03]  /*83d0*/  ISETP.GT.AND P1, PT, R4, 0x39, PT ;  /* 0x000000390400780c */ /* 0x000fc60003f24270 */
[----:B------:R1:W-:Y:S01]  /*83e0*/  @P5 STG.E.U16 desc[UR40][R10.64+0x60], R50 ;  /* 0x000060320a005986 */ /* 0x0003e2000c101528 */
[C---:B------:R-:W-:Y:S02]  /*83f0*/  ISETP.GT.AND P5, PT, R3.reuse, RZ, P0 ;  /* 0x000000ff0300720c */ /* 0x040fe400007a4270 */
[----:B------:R-:W-:-:S11]  /*8400*/  ISETP.GT.AND P4, PT, R3, RZ, P1 ;  /* 0x000000ff0300720c */ /* 0x000fd60000f84270 */
[----:B------:R1:W-:Y:S01]  /*8410*/  @P5 STG.E.U16 desc[UR40][R8.64+0x70], R52 ;  /* 0x0000703408005986 */ /* 0x0003e2000c101528 */
[----:B------:R-:W-:-:S03]  /*8420*/  ISETP.GT.AND P5, PT, R3, 0x8, P0 ;  /* 0x000000080300780c */ /* 0x000fc600007a4270 */
[----:B------:R1:W-:Y:S01]  /*8430*/  @P4 STG.E.U16 desc[UR40][R8.64+0x72], R53 ;  /* 0x0000723508004986 */ /* 0x0003e2000c101528 */
[----:B------:R-:W-:-:S09]  /*8440*/  ISETP.GT.AND P4, PT, R3, 0x8, P1 ;  /* 0x000000080300780c */ /* 0x000fd20000f84270 */
[----:B------:R1:W-:Y:S01]  /*8450*/  @P5 STG.E.U16 desc[UR40][R10.64+0x70], R54 ;  /* 0x000070360a005986 */ /* 0x0003e2000c101528 */
[C---:B------:R-:W-:Y:S02]  /*8460*/  ISETP.GT.AND P5, PT, R3.reuse, 0x80, P3 ;  /* 0x000000800300780c */ /* 0x040fe40001fa4270 */
[C---:B------:R-:W-:Y:S01]  /*8470*/  ISETP.GT.AND P3, PT, R3.reuse, 0x88, P3 ;  /* 0x000000880300780c */ /* 0x040fe20001f64270 */
[----:B------:R1:W-:Y:S01]  /*8480*/  @P4 STG.E.U16 desc[UR40][R10.64+0x72], R55 ;  /* 0x000072370a004986 */ /* 0x0003e2000c101528 */
[C---:B------:R-:W-:Y:S02]  /*8490*/  ISETP.GT.AND P4, PT, R3.reuse, 0x80, P2 ;  /* 0x000000800300780c */ /* 0x040fe40001784270 */
[----:B------:R-:W-:-:S07]  /*84a0*/  ISETP.GT.AND P2, PT, R3, 0x88, P2 ;  /* 0x000000880300780c */ /* 0x000fce0001744270 */
[----:B------:R1:W-:Y:S04]  /*84b0*/  @P5 STG.E.U16 desc[UR40][R6.64+0x60], R40 ;  /* 0x0000602806005986 */ /* 0x0003e8000c101528 */
[----:B------:R1:W-:Y:S01]  /*84c0*/  @P4 STG.E.U16 desc[UR40][R6.64+0x62], R41 ;  /* 0x0000622906004986 */ /* 0x0003e2000c101528 */
[C---:B------:R-:W-:Y:S02]  /*84d0*/  ISETP.GT.AND P4, PT, R3.reuse, 0x80, P0 ;  /* 0x000000800300780c */ /* 0x040fe40000784270 */
[C---:B------:R-:W-:Y:S01]  /*84e0*/  ISETP.GT.AND P0, PT, R3.reuse, 0x88, P0 ;  /* 0x000000880300780c */ /* 0x040fe20000704270 */
[----:B------:R1:W-:Y:S01]  /*84f0*/  @P3 STG.E.U16 desc[UR40][R12.64+0x60], R42 ;  /* 0x0000602a0c003986 */ /* 0x0003e2000c101528 */
[C---:B------:R-:W-:Y:S02]  /*8500*/  ISETP.GT.AND P3, PT, R3.reuse, 0x80, P1 ;  /* 0x000000800300780c */ /* 0x040fe40000f64270 */
[----:B------:R-:W-:Y:S01]  /*8510*/  ISETP.GT.AND P1, PT, R3, 0x88, P1 ;  /* 0x000000880300780c */ /* 0x000fe20000f24270 */
[----:B------:R1:W-:Y:S06]  /*8520*/  @P2 STG.E.U16 desc[UR40][R12.64+0x62], R43 ;  /* 0x0000622b0c002986 */ /* 0x0003ec000c101528 */
[----:B------:R1:W-:Y:S04]  /*8530*/  @P4 STG.E.U16 desc[UR40][R6.64+0x70], R44 ;  /* 0x0000702c06004986 */ /* 0x0003e8000c101528 */
[----:B------:R1:W-:Y:S01]  /*8540*/  @P3 STG.E.U16 desc[UR40][R6.64+0x72], R45 ;  /* 0x0000722d06003986 */ /* 0x0003e2000c101528 */
[----:B------:R-:W-:-:S03]  /*8550*/  ISETP.GT.AND P3, PT, R4, 0x40, PT ;  /* 0x000000400400780c */ /* 0x000fc60003f64270 */
[----:B------:R1:W-:Y:S01]  /*8560*/  @P0 STG.E.U16 desc[UR40][R12.64+0x70], R46 ;  /* 0x0000702e0c000986 */ /* 0x0003e2000c101528 */
[----:B------:R-:W-:Y:S02]  /*8570*/  ISETP.GT.AND P0, PT, R4, 0x41, PT ;  /* 0x000000410400780c */ /* 0x000fe40003f04270 */
[C---:B------:R-:W-:Y:S01]  /*8580*/  ISETP.GT.AND P4, PT, R3.reuse, 0x8, P3 ;  /* 0x000000080300780c */ /* 0x040fe20001f84270 */
[----:B------:R1:W-:Y:S01]  /*8590*/  @P1 STG.E.U16 desc[UR40][R12.64+0x72], R47 ;  /* 0x0000722f0c001986 */ /* 0x0003e2000c101528 */
[C---:B------:R-:W-:Y:S02]  /*85a0*/  ISETP.GT.AND P1, PT, R3.reuse, RZ, P3 ;  /* 0x000000ff0300720c */ /* 0x040fe40001f24270 */
[C---:B------:R-:W-:Y:S02]  /*85b0*/  ISETP.GT.AND P2, PT, R3.reuse, RZ, P0 ;  /* 0x000000ff0300720c */ /* 0x040fe40000744270 */
[----:B------:R-:W-:-:S09]  /*85c0*/  ISETP.GT.AND P5, PT, R3, 0x8, P0 ;  /* 0x000000080300780c */ /* 0x000fd200007a4270 */
[----:B------:R1:W-:Y:S01]  /*85d0*/  @P1 STG.E.U16 desc[UR40][R8.64+0x80], R32 ;  /* 0x0000802008001986 */ /* 0x0003e2000c101528 */
[----:B------:R-:W-:-:S03]  /*85e0*/  ISETP.GT.AND P1, PT, R4, 0x48, PT ;  /* 0x000000480400780c */ /* 0x000fc60003f24270 */
[----:B------:R1:W-:Y:S01]  /*85f0*/  @P2 STG.E.U16 desc[UR40][R8.64+0x82], R33 ;  /* 0x0000822108002986 */ /* 0x0003e2000c101528 */
[----:B------:R-:W-:-:S03]  /*8600*/  ISETP.GT.AND P2, PT, R4, 0x49, PT ;  /* 0x000000490400780c */ /* 0x000fc60003f44270 */
[----:B------:R1:W-:Y:S01]  /*8610*/  @P4 STG.E.U16 desc[UR40][R10.64+0x80], R34 ;  /* 0x000080220a004986 */ /* 0x0003e2000c101528 */
[----:B------:R-:W-:-:S03]  /*8620*/  ISETP.GT.AND P4, PT, R3, RZ, P2 ;  /* 0x000000ff0300720c */ /* 0x000fc60001784270 */
[----:B------:R1:W-:Y:S01]  /*8630*/  @P5 STG.E.U16 desc[UR40][R10.64+0x82], R35 ;  /* 0x000082230a005986 */ /* 0x0003e2000c101528 */
[----:B------:R-:W-:-:S09]  /*8640*/  ISETP.GT.AND P5, PT, R3, RZ, P1 ;  /* 0x000000ff0300720c */ /* 0x000fd20000fa4270 */
        /* <DEDUP_REMOVED lines=10> */
[----:B------:R1:W-:Y:S01]  /*86f0*/  @P4 STG.E.U16 desc[UR40][R6.64+0x80], R24 ;  /* 0x0000801806004986 */ /* 0x0003e2000c101528 */
[C---:B------:R-:W-:Y:S02]  /*8700*/  ISETP.GT.AND P4, PT, R3.reuse, 0x80, P1 ;  /* 0x000000800300780c */ /* 0x040fe40000f84270 */
[C---:B------:R-:W-:Y:S01]  /*8710*/  ISETP.GT.AND P1, PT, R3.reuse, 0x88, P1 ;  /* 0x000000880300780c */ /* 0x040fe20000f24270 */
[----:B------:R1:W-:Y:S01]  /*8720*/  @P5 STG.E.U16 desc[UR40][R6.64+0x82], R25 ;  /* 0x0000821906005986 */ /* 0x0003e2000c101528 */
[C---:B------:R-:W-:Y:S02]  /*8730*/  ISETP.GT.AND P5, PT, R3.reuse, 0x80, P2 ;  /* 0x000000800300780c */ /* 0x040fe400017a4270 */
[----:B------:R-:W-:Y:S01]  /*8740*/  ISETP.GT.AND P2, PT, R3, 0x88, P2 ;  /* 0x000000880300780c */ /* 0x000fe20001744270 */
[----:B------:R1:W-:Y:S04]  /*8750*/  @P3 STG.E.U16 desc[UR40][R12.64+0x80], R26 ;  /* 0x0000801a0c003986 */ /* 0x0003e8000c101528 */
[----:B------:R1:W-:Y:S04]  /*8760*/  @P0 STG.E.U16 desc[UR40][R12.64+0x82], R27 ;  /* 0x0000821b0c000986 */ /* 0x0003e8000c101528 */
[----:B------:R1:W-:Y:S04]  /*8770*/  @P4 STG.E.U16 desc[UR40][R6.64+0x90], R28 ;  /* 0x0000901c06004986 */ /* 0x0003e8000c101528 */
[----:B------:R1:W-:Y:S04]  /*8780*/  @P5 STG.E.U16 desc[UR40][R6.64+0x92], R29 ;  /* 0x0000921d06005986 */ /* 0x0003e8000c101528 */
[----:B------:R1:W-:Y:S04]  /*8790*/  @P1 STG.E.U16 desc[UR40][R12.64+0x90], R30 ;  /* 0x0000901e0c001986 */ /* 0x0003e8000c101528 */
[----:B------:R1:W-:Y:S02]  /*87a0*/  @P2 STG.E.U16 desc[UR40][R12.64+0x92], R31 ;  /* 0x0000921f0c002986 */ /* 0x0003e4000c101528 */
.L_x_184:
[----:B------:R-:W-:Y:S05]  /*87b0*/  BSYNC B0 ;  /* 0x0000000000007941 */ /* 0x000fea0003800000 */
.L_x_28:
[----:B------:R-:W-:Y:S01]  /*87c0*/  ULDC UR4, c[0x0][0xc] ;  /* 0x0000030000047ab9 */ /* 0x000fe20000000800 */
[----:B------:R-:W-:Y:S01]  /*87d0*/  ULDC UR5, c[0x0][0x10] ;  /* 0x0000040000057ab9 */ /* 0x000fe20000000800 */
[----:B------:R-:W2:Y:S01]  /*87e0*/  LDC R3, c[0x0][0x14] ;  /* 0x00000500ff037b82 */ /* 0x000ea20000000800 */
[----:B------:R-:W-:Y:S01]  /*87f0*/  UIMAD.WIDE.U32 UR4, UR4, UR5, URZ ;  /* 0x00000005040472a5 */ /* 0x000fe2000f8e003f */
[----:B------:R-:W-:Y:S02]  /*8800*/  IMAD.MOV.U32 R107, RZ, RZ, -0x1 ;  /* 0xffffffffff6b7424 */ /* 0x000fe400078e00ff */
[----:B------:R-:W-:-:S03]  /*8810*/  IMAD.MOV.U32 R23, RZ, RZ, -0x1 ;  /* 0xffffffffff177424 */ /* 0x000fc600078e00ff */
[----:B--2---:R-:W-:-:S04]  /*8820*/  IMAD.WIDE.U32 R16, R3, UR4, R16 ;  /* 0x0000000403107c25 */ /* 0x004fc8000f8e0010 */
[----:B------:R-:W-:Y:S01]  /*8830*/  IMAD R3, R3, UR5, RZ ;  /* 0x0000000503037c24 */ /* 0x000fe2000f8e02ff */
[----:B------:R-:W-:Y:S02]  /*8840*/  ULDC.64 UR4, c[0x0][0x650] ;  /* 0x0001940000047ab9 */ /* 0x000fe40000000a00 */
[----:B------:R-:W-:Y:S01]  /*8850*/  ISETP.GE.U32.AND P0, PT, R16, UR4, PT ;  /* 0x0000000410007c0c */ /* 0x000fe2000bf06070 */
[--C-:B------:R-:W-:Y:S01]  /*8860*/  IMAD.IADD R17, R17, 0x1, R3.reuse ;  /* 0x0000000111117824 */ /* 0x100fe200078e0203 */
[----:B------:R-:W-:-:S04]  /*8870*/  PRMT R3, RZ, 0x7610, R3 ;  /* 0x00007610ff037816 */ /* 0x000fc80000000003 */
[----:B------:R-:W-:-:S13]  /*8880*/  ISETP.GE.U32.AND.EX P0, PT, R17, UR5, PT, P0 ;  /* 0x0000000511007c0c */ /* 0x000fda000bf06100 */
[----:B------:R-:W-:Y:S05]  /*8890*/  @P0 BRA `(.L_x_185) ;  /* 0x0000000400640947 */ /* 0x000fea0003800000 */
[----:B-1-34-:R-:W1:Y:S01]  /*88a0*/  S2R R12, SR_CTAID.X ;  /* 0x00000000000c7919 */ /* 0x01ae620000002500 */
[----:B0-----:R-:W0:Y:S01]  /*88b0*/  LDC.64 R10, c[0x0][0x628] ;  /* 0x00018a00ff0a7b82 */ /* 0x001e220000000a00 */
[----:B------:R-:W-:Y:S01]  /*88c0*/  ULDC UR4, c[0x0][0x150] ;  /* 0x0000540000047ab9 */ /* 0x000fe20000000800 */
[----:B------:R-:W-:Y:S01]  /*88d0*/  IMAD.MOV.U32 R8, RZ, RZ, R16 ;  /* 0x000000ffff087224 */ /* 0x000fe200078e0010 */
[----:B------:R-:W2:Y:S01]  /*88e0*/  S2R R24, SR_CTAID.Y ;  /* 0x0000000000187919 */ /* 0x000ea20000002600 */
[----:B------:R-:W-:-:S04]  /*88f0*/  IMAD.MOV.U32 R9, RZ, RZ, R17 ;  /* 0x000000ffff097224 */ /* 0x000fc800078e0011 */
[----:B------:R-:W3:Y:S08]  /*8900*/  LDC R21, c[0x0][0x144] ;  /* 0x00005100ff157b82 */ /* 0x000ef00000000800 */
[----:B------:R-:W4:Y:S08]  /*8910*/  LDC R0, c[0x0][0x630] ;  /* 0x00018c00ff007b82 */ /* 0x000f300000000800 */
[----:B------:R-:W2:Y:S01]  /*8920*/  LDC.64 R14, c[0x0][0x620] ;  /* 0x00018800ff0e7b82 */ /* 0x000ea20000000a00 */
[----:B0-----:R-:W-:-:S04]  /*8930*/  ISETP.NE.U32.AND P0, PT, R10, RZ, PT ;  /* 0x000000ff0a00720c */ /* 0x001fc80003f05070 */
[----:B------:R-:W-:Y:S02]  /*8940*/  ISETP.NE.AND.EX P0, PT, R11, RZ, PT, P0 ;  /* 0x000000ff0b00720c */ /* 0x000fe40003f05300 */
[----:B-1----:R-:W-:-:S05]  /*8950*/  I2FP.F32.U32 R3, R12 ;  /* 0x0000000c00037245 */ /* 0x002fca0000201000 */
[----:B------:R-:W-:-:S04]  /*8960*/  FMUL R3, R3, UR4 ;  /* 0x0000000403037c20 */ /* 0x000fc80008400000 */
[----:B------:R0:W1:Y:S02]  /*8970*/  F2I.U32.TRUNC.NTZ R20, R3 ;  /* 0x0000000300147305 */ /* 0x000064000020f000 */
[----:B---34-:R-:W-:Y:S05]  /*8980*/  @!P0 BRA `(.L_x_186) ;  /* 0x0000000000288947 */ /* 0x018fea0003800000 */
[----:B0-----:R-:W0:Y:S02]  /*8990*/  LDC R3, c[0x0][0x634] ;  /* 0x00018d00ff037b82 */ /* 0x001e240000000800 */
        /* <DEDUP_REMOVED lines=9> */
.L_x_186:
[----:B------:R-:W3:Y:S01]  /*8a30*/  LDC.64 R28, c[0x0][0x640] ;  /* 0x00019000ff1c7b82 */ /* 0x000ee20000000a00 */
[-CC-:B------:R-:W-:Y:S01]  /*8a40*/  SHF.R.U64 R23, R8, R0.reuse, R9.reuse ;  /* 0x0000000008177219 */ /* 0x180fe20000001209 */
[----:B-1----:R-:W-:Y:S01]  /*8a50*/  IMAD.MOV R20, RZ, RZ, -R20 ;  /* 0x000000ffff147224 */ /* 0x002fe200078e0a14 */
[----:B------:R-:W-:Y:S01]  /*8a60*/  SHF.R.U32.HI R0, RZ, R0, R9 ;  /* 0x00000000ff007219 */ /* 0x000fe20000011609 */
[----:B------:R-:W-:Y:S01]  /*8a70*/  ULDC UR4, c[0x0][0x154] ;  /* 0x0000550000047ab9 */ /* 0x000fe20000000800 */
[----:B0-----:R-:W-:Y:S01]  /*8a80*/  IADD3 R3, P0, RZ, -R23, RZ ;  /* 0x80000017ff037210 */ /* 0x001fe20007f1e0ff */
[----:B------:R-:W-:Y:S02]  /*8a90*/  IMAD R21, R21, R20, R12 ;  /* 0x0000001415157224 */ /* 0x000fe400078e020c */
[----:B------:R-:W0:Y:S01]  /*8aa0*/  LDC R6, c[0x0][0x618] ;  /* 0x00018600ff067b82 */ /* 0x000e220000000800 */
[----:B------:R-:W-:Y:S02]  /*8ab0*/  IMAD.MOV.U32 R7, RZ, RZ, 0x1 ;  /* 0x00000001ff077424 */ /* 0x000fe400078e00ff */
[----:B------:R-:W-:-:S04]  /*8ac0*/  IMAD.X R5, RZ, RZ, ~R0, P0 ;  /* 0x000000ffff057224 */ /* 0x000fc800000e0e00 */
[-C--:B--2---:R-:W-:Y:S01]  /*8ad0*/  IMAD R0, R5, R14.reuse, RZ ;  /* 0x0000000e05007224 */ /* 0x084fe200078e02ff */
[----:B------:R-:W1:Y:S01]  /*8ae0*/  LDC R8, c[0x0][0x608] ;  /* 0x00018200ff087b82 */ /* 0x000e620000000800 */
[----:B------:R-:W-:-:S04]  /*8af0*/  IMAD.WIDE.U32 R4, R3, R14, R16 ;  /* 0x0000000e03047225 */ /* 0x000fc800078e0010 */
[----:B------:R-:W-:Y:S01]  /*8b00*/  IMAD R3, R3, R15, R0 ;  /* 0x0000000f03037224 */ /* 0x000fe200078e0200 */
[----:B------:R-:W-:Y:S02]  /*8b10*/  I2FP.F32.U32 R0, R24 ;  /* 0x0000001800007245 */ /* 0x000fe40000201000 */
[----:B------:R-:W2:Y:S01]  /*8b20*/  LDC R26, c[0x0][0x658] ;  /* 0x00019600ff1a7b82 */ /* 0x000ea20000000800 */
[----:B------:R-:W-:Y:S01]  /*8b30*/  IMAD.IADD R3, R5, 0x1, R3 ;  /* 0x0000000105037824 */ /* 0x000fe200078e0203 */
[----:B---3--:R-:W-:Y:S01]  /*8b40*/  ISETP.NE.U32.AND P0, PT, R28, RZ, PT ;  /* 0x000000ff1c00720c */ /* 0x008fe20003f05070 */
[----:B------:R-:W-:Y:S01]  /*8b50*/  FMUL R0, R0, UR4 ;  /* 0x0000000400007c20 */ /* 0x000fe20008400000 */
[----:B------:R-:W-:Y:S02]  /*8b60*/  IMAD.MOV.U32 R5, RZ, RZ, -0x1 ;  /* 0xffffffffff057424 */ /* 0x000fe400078e00ff */
[----:B------:R-:W-:Y:S01]  /*8b70*/  ISETP.NE.AND.EX P0, PT, R29, RZ, PT, P0 ;  /* 0x000000ff1d00720c */ /* 0x000fe20003f05300 */
[----:B------:R3:W4:Y:S01]  /*8b80*/  F2I.U32.TRUNC.NTZ R13, R0 ;  /* 0x00000000000d7305 */ /* 0x000722000020f000 */
[----:B------:R-:W3:Y:S01]  /*8b90*/  LDC R15, c[0x0][0x148] ;  /* 0x00005200ff0f7b82 */ /* 0x000ee20000000800 */
[----:B0-----:R-:W-:-:S02]  /*8ba0*/  SHF.R.U64 R12, R4, R6, R3 ;  /* 0x00000006040c7219 */ /* 0x001fc40000001203 */
[----:B------:R-:W-:-:S05]  /*8bb0*/  SHF.R.U32.HI R3, RZ, R6, R3 ;  /* 0x00000006ff037219 */ /* 0x000fca0000011603 */
[----:B------:R-:W0:Y:S01]  /*8bc0*/  LDC R20, c[0x0][0x600] ;  /* 0x00018000ff147b82 */ /* 0x000e220000000800 */
[-CC-:B-1----:R-:W-:Y:S02]  /*8bd0*/  SHF.R.U64 R10, R12, R8.reuse, R3.reuse ;  /* 0x000000080c0a7219 */ /* 0x182fe40000001203 */
[----:B------:R-:W-:-:S05]  /*8be0*/  SHF.R.U32.HI R3, RZ, R8, R3 ;  /* 0x00000008ff037219 */ /* 0x000fca0000011603 */
[----:B------:R-:W1:Y:S01]  /*8bf0*/  LDC R27, c[0x0][0x648] ;  /* 0x00019200ff1b7b82 */ /* 0x000e620000000800 */
[-C--:B--2---:R-:W-:Y:S02]  /*8c00*/  SHF.L.U32 R4, R5, R26.reuse, RZ ;  /* 0x0000001a05047219 */ /* 0x084fe400000006ff */
[-CC-:B------:R-:W-:Y:S02]  /*8c10*/  SHF.R.U64 R14, R10, R26.reuse, R3.reuse ;  /* 0x0000001a0a0e7219 */ /* 0x180fe40000001203 */
[----:B------:R-:W-:Y:S02]  /*8c20*/  SHF.R.U32.HI R5, RZ, R26, R3 ;  /* 0x0000001aff057219 */ /* 0x000fe40000011603 */
[----:B------:R-:W-:Y:S01]  /*8c30*/  LOP3.LUT R25, RZ, R4, RZ, 0x33, !PT ;  /* 0x00000004ff197212 */ /* 0x000fe200078e33ff */
[----:B------:R-:W2:Y:S01]  /*8c40*/  LDC R30, c[0x0][0x638] ;  /* 0x00018e00ff1e7b82 */ /* 0x000ea20000000800 */
[----:B------:R-:W-:Y:S01]  /*8c50*/  SHF.L.U32 R26, R7, R26, RZ ;  /* 0x0000001a071a7219 */ /* 0x000fe200000006ff */
[----:B------:R-:W-:-:S06]  /*8c60*/  IMAD.MOV.U32 R4, RZ, RZ, R14 ;  /* 0x000000ffff047224 */ /* 0x000fcc00078e000e */
[----:B------:R-:W0:Y:S01]  /*8c70*/  LDC R31, c[0x0][0x610] ;  /* 0x00018400ff1f7b82 */ /* 0x000e220000000800 */
[----:B----4-:R-:W-:Y:S05]  /*8c80*/  @!P0 BRA `(.L_x_187) ;  /* 0x0000000000288947 */ /* 0x010fea0003800000 */
[----:B------:R-:W4:Y:S02]  /*8c90*/  LDC R3, c[0x0][0x64c] ;  /* 0x00019300ff037b82 */ /* 0x000f240000000800 */
[----:B----4-:R-:W-:-:S05]  /*8ca0*/  IADD3 R3, P0, R14, R3, RZ ;  /* 0x000000030e037210 */ /* 0x010fca0007f1e0ff */
        /* <DEDUP_REMOVED lines=8> */
.L_x_187:
[----:B------:R-:W-:Y:S01]  /*8d30*/  ISETP.NE.AND P0, PT, R2, 0x1, PT ;  /* 0x000000010200780c */ /* 0x000fe20003f05270 */
[----:B0-----:R-:W-:Y:S01]  /*8d40*/  VIADD R7, R20, 0xffffffff ;  /* 0xffffffff14077836 */ /* 0x001fe20000000000 */
[----:B-1-3--:R-:W-:Y:S01]  /*8d50*/  SHF.R.U64 R0, R4, R27, R5 ;  /* 0x0000001b04007219 */ /* 0x00afe20000001205 */
[----:B------:R-:W-:Y:S01]  /*8d60*/  IMAD.MOV R13, RZ, RZ, -R13 ;  /* 0x000000ffff0d7224 */ /* 0x000fe200078e0a0d */
[----:B------:R-:W-:Y:S01]  /*8d70*/  LOP3.LUT R5, R10, R25, RZ, 0xc0, !PT ;  /* 0x000000190a057212 */ /* 0x000fe200078ec0ff */
[----:B------:R-:W-:Y:S01]  /*8d80*/  IMAD.MOV.U32 R4, RZ, RZ, 0x1 ;  /* 0x00000001ff047424 */ /* 0x000fe200078e00ff */
[----:B------:R-:W-:Y:S01]  /*8d90*/  LOP3.LUT R12, R12, R7, RZ, 0xc0, !PT ;  /* 0x000000070c0c7212 */ /* 0x000fe200078ec0ff */
[----:B------:R-:W-:Y:S02]  /*8da0*/  IMAD.MOV R3, RZ, RZ, -R0 ;  /* 0x000000ffff037224 */ /* 0x000fe400078e0a00 */
[----:B------:R-:W-:Y:S02]  /*8db0*/  IMAD R0, R26, R0, R5 ;  /* 0x000000001a007224 */ /* 0x000fe400078e0205 */
[----:B--2---:R-:W-:-:S02]  /*8dc0*/  IMAD R3, R3, R30, R14 ;  /* 0x0000001e03037224 */ /* 0x004fc400078e020e */
[----:B------:R-:W-:Y:S02]  /*8dd0*/  @P0 IMAD R21, R15, R13, R24 ;  /* 0x0000000d0f150224 */ /* 0x000fe400078e0218 */
[----:B------:R-:W-:Y:S01]  /*8de0*/  IMAD R5, R3, R20, R12 ;  /* 0x0000001403057224 */ /* 0x000fe200078e020c */
[----:B------:R-:W-:Y:S01]  /*8df0*/  PRMT R3, R4, 0x7610, R3 ;  /* 0x0000761004037816 */ /* 0x000fe20000000003 */
[----:B------:R-:W-:-:S05]  /*8e00*/  IMAD R0, R0, R31, R21 ;  /* 0x0000001f00007224 */ /* 0x000fca00078e0215 */
[----:B------:R-:W-:Y:S02]  /*8e10*/  SEL R107, R5, R0, !P0 ;  /* 0x00000000056b7207 */ /* 0x000fe40004000000 */
[----:B------:R-:W-:-:S07]  /*8e20*/  SEL R0, R0, R5, !P0 ;  /* 0x0000000500007207 */ /* 0x000fce0004000000 */
.L_x_185:
[----:B------:R-:W-:Y:S01]  /*8e30*/  LOP3.LUT P0, RZ, R3, 0xff, RZ, 0xc0, !PT ;  /* 0x000000ff03ff7812 */ /* 0x000fe2000780c0ff */
[----:B------:R-:W-:-:S12]  /*8e40*/  IMAD.MOV.U32 R106, RZ, RZ, R0 ;  /* 0x000000ffff6a7224 */ /* 0x000fd800078e0000 */
[----:B------:R-:W-:Y:S05]  /*8e50*/  @P0 BRA `(.L_x_188) ;  /* 0xffffff8000440947 */ /* 0x000fea000383ffff */
[----:B------:R-:W-:Y:S05]  /*8e60*/  EXIT ;  /* 0x000000000000794d */ /* 0x000fea0003800000 */
.L_x_3:
[----:B0-----:R-:W-:Y:S01]  /*8e70*/  ULDC.64 UR4, c[0x0][0x650] ;  /* 0x0001940000047ab9 */ /* 0x001fe20000000a00 */
        /* <DEDUP_REMOVED lines=25> */
.L_x_190:
[--C-:B------:R-:W-:Y:S01]  /*9010*/  SHF.R.U64 R12, R10, R14, R11.reuse ;  /* 0x0000000e0a0c7219 */ /* 0x100fe2000000120b */
[----:B------:R-:W0:Y:S01]  /*9020*/  LDC R22, c[0x0][0x618] ;  /* 0x00018600ff167b82 */ /* 0x000e220000000800 */
[----:B------:R-:W-:Y:S01]  /*9030*/  I2FP.F32.U32 R6, R4 ;  /* 0x0000000400067245 */ /* 0x000fe20000201000 */
[----:B------:R-:W-:Y:S01]  /*9040*/  ULDC UR4, c[0x0][0x150] ;  /* 0x0000540000047ab9 */ /* 0x000fe20000000800 */
[----:B------:R-:W-:Y:S02]  /*9050*/  SHF.R.U32.HI R5, RZ, R14, R11 ;  /* 0x0000000eff057219 */ /* 0x000fe4000001160b */
[----:B------:R-:W-:Y:S01]  /*9060*/  IADD3 R9, P0, RZ, -R12, RZ ;  /* 0x8000000cff097210 */ /* 0x000fe20007f1e0ff */
[----:B------:R-:W-:Y:S01]  /*9070*/  FMUL R11, R6, UR4 ;  /* 0x00000004060b7c20 */ /* 0x000fe20008400000 */
[----:B------:R-:W-:Y:S01]  /*9080*/  ULDC UR4, c[0x0][0x154] ;  /* 0x0000550000047ab9 */ /* 0x000fe20000000800 */
[----:B------:R-:W1:Y:S02]  /*9090*/  LDC.64 R24, c[0x0][0x640] ;  /* 0x00019000ff187b82 */ /* 0x000e640000000a00 */
[----:B------:R-:W-:-:S02]  /*90a0*/  IMAD.X R5, RZ, RZ, ~R5, P0 ;  /* 0x000000ffff057224 */ /* 0x000fc400000e0e05 */
[----:B------:R-:W2:Y:S01]  /*90b0*/  F2I.U32.TRUNC.NTZ R11, R11 ;  /* 0x0000000b000b7305 */ /* 0x000ea2000020f000 */
[----:B------:R-:W-:-:S03]  /*90c0*/  IMAD.WIDE.U32 R6, R9, R20, R16 ;  /* 0x0000001409067225 */ /* 0x000fc600078e0010 */
[----:B------:R-:W3:Y:S01]  /*90d0*/  LDC R13, c[0x0][0x144] ;  /* 0x00005100ff0d7b82 */ /* 0x000ee20000000800 */
[----:B------:R-:W-:-:S04]  /*90e0*/  IMAD R8, R5, R20, RZ ;  /* 0x0000001405087224 */ /* 0x000fc800078e02ff */
[----:B------:R-:W-:Y:S02]  /*90f0*/  IMAD R5, R9, R21, R8 ;  /* 0x0000001509057224 */ /* 0x000fe400078e0208 */
[----:B------:R-:W-:Y:S01]  /*9100*/  IMAD.MOV.U32 R8, RZ, RZ, -0x1 ;  /* 0xffffffffff087424 */ /* 0x000fe200078e00ff */
[----:B------:R-:W4:Y:S01]  /*9110*/  LDC R14, c[0x0][0x608] ;  /* 0x00018200ff0e7b82 */ /* 0x000f220000000800 */
[----:B------:R-:W-:Y:S01]  /*9120*/  IMAD.IADD R5, R7, 0x1, R5 ;  /* 0x0000000107057824 */ /* 0x000fe200078e0205 */
[----:B------:R-:W-:-:S04]  /*9130*/  I2FP.F32.U32 R7, R3 ;  /* 0x0000000300077245 */ /* 0x000fc80000201000 */
[-C--:B0-----:R-:W-:Y:S01]  /*9140*/  SHF.R.U64 R10, R6, R22.reuse, R5 ;  /* 0x00000016060a7219 */ /* 0x081fe20000001205 */
[----:B--2---:R-:W-:Y:S01]  /*9150*/  IMAD.MOV R6, RZ, RZ, -R11 ;  /* 0x000000ffff067224 */ /* 0x004fe200078e0a0b */
[----:B------:R-:W0:Y:S01]  /*9160*/  LDC R9, c[0x0][0x658] ;  /* 0x00019600ff097b82 */ /* 0x000e220000000800 */
[----:B-1----:R-:W-:Y:S01]  /*9170*/  ISETP.NE.U32.AND P0, PT, R24, RZ, PT ;  /* 0x000000ff1800720c */ /* 0x002fe20003f05070 */
[----:B------:R-:W-:Y:S01]  /*9180*/  FMUL R7, R7, UR4 ;  /* 0x0000000407077c20 */ /* 0x000fe20008400000 */
[----:B------:R-:W-:Y:S02]  /*9190*/  SHF.R.U32.HI R5, RZ, R22, R5 ;  /* 0x00000016ff057219 */ /* 0x000fe40000011605 */
[----:B------:R-:W-:-:S03]  /*91a0*/  ISETP.NE.AND.EX P0, PT, R25, RZ, PT, P0 ;  /* 0x000000ff1900720c */ /* 0x000fc60003f05300 */
[----:B------:R-:W1:Y:S01]  /*91b0*/  LDC R20, c[0x0][0x148] ;  /* 0x00005200ff147b82 */ /* 0x000e620000000800 */
[----:B---3--:R-:W-:Y:S02]  /*91c0*/  IMAD R23, R13, R6, R4 ;  /* 0x000000060d177224 */ /* 0x008fe400078e0204 */
[----:B------:R-:W-:-:S05]  /*91d0*/  IMAD.MOV.U32 R6, RZ, RZ, 0x1 ;  /* 0x00000001ff067424 */ /* 0x000fca00078e00ff */
[----:B------:R-:W2:Y:S01]  /*91e0*/  LDC R21, c[0x0][0x600] ;  /* 0x00018000ff157b82 */ /* 0x000ea20000000800 */
[-CC-:B----4-:R-:W-:Y:S02]  /*91f0*/  SHF.R.U64 R13, R10, R14.reuse, R5.reuse ;  /* 0x0000000e0a0d7219 */ /* 0x190fe40000001205 */
[----:B------:R-:W-:Y:S02]  /*9200*/  SHF.R.U32.HI R4, RZ, R14, R5 ;  /* 0x0000000eff047219 */ /* 0x000fe40000011605 */
[----:B------:R3:W4:Y:S03]  /*9210*/  F2I.U32.TRUNC.NTZ R14, R7 ;  /* 0x00000007000e7305 */ /* 0x000726000020f000 */
[----:B------:R-:W1:Y:S01]  /*9220*/  LDC R26, c[0x0][0x648] ;  /* 0x00019200ff1a7b82 */ /* 0x000e620000000800 */
[-C--:B0-----:R-:W-:Y:S02]  /*9230*/  SHF.R.U64 R15, R13, R9.reuse, R4 ;  /* 0x000000090d0f7219 */ /* 0x081fe40000001204 */
[----:B------:R-:W-:-:S02]  /*9240*/  SHF.L.U32 R8, R8, R9, RZ ;  /* 0x0000000908087219 */ /* 0x000fc400000006ff */
[-C--:B------:R-:W-:Y:S01]  /*9250*/  SHF.R.U32.HI R5, RZ, R9.reuse, R4 ;  /* 0x00000009ff057219 */ /* 0x080fe20000011604 */
[----:B------:R-:W-:Y:S01]  /*9260*/  IMAD.MOV.U32 R4, RZ, RZ, R15 ;  /* 0x000000ffff047224 */ /* 0x000fe200078e000f */
[----:B------:R-:W-:Y:S01]  /*9270*/  SHF.L.U32 R22, R6, R9, RZ ;  /* 0x0000000906167219 */ /* 0x000fe200000006ff */
[----:B------:R-:W0:Y:S01]  /*9280*/  LDC R27, c[0x0][0x638] ;  /* 0x00018e00ff1b7b82 */ /* 0x000e220000000800 */
[----:B------:R-:W-:-:S07]  /*9290*/  LOP3.LUT R28, RZ, R8, RZ, 0x33, !PT ;  /* 0x00000008ff1c7212 */ /* 0x000fce00078e33ff */
        /* <DEDUP_REMOVED lines=12> */
.L_x_191:
[----:B------:R-:W-:Y:S01]  /*9360*/  ISETP.NE.AND P0, PT, R2, 0x1, PT ;  /* 0x000000010200780c */ /* 0x000fe20003f05270 */
[----:B--2---:R-:W-:Y:S01]  /*9370*/  VIADD R7, R21, 0xffffffff ;  /* 0xffffffff15077836 */ /* 0x004fe20000000000 */
[----:B-1----:R-:W-:Y:S01]  /*9380*/  SHF.R.U64 R5, R4, R26, R5 ;  /* 0x0000001a04057219 */ /* 0x002fe20000001205 */
[----:B------:R-:W-:Y:S01]  /*9390*/  IMAD.MOV R14, RZ, RZ, -R14 ;  /* 0x000000ffff0e7224 */ /* 0x000fe200078e0a0e */
[----:B------:R-:W-:Y:S01]  /*93a0*/  LOP3.LUT R4, R13, R28, RZ, 0xc0, !PT ;  /* 0x0000001c0d047212 */ /* 0x000fe200078ec0ff */
[----:B------:R-:W-:Y:S01]  /*93b0*/  IMAD.MOV.U32 R8, RZ, RZ, R12 ;  /* 0x000000ffff087224 */ /* 0x000fe200078e000c */
[----:B------:R-:W-:Y:S01]  /*93c0*/  LOP3.LUT R10, R10, R7, RZ, 0xc0, !PT ;  /* 0x000000070a0a7212 */ /* 0x000fe200078ec0ff */
[----:B------:R-:W-:Y:S02]  /*93d0*/  IMAD.MOV R6, RZ, RZ, -R5 ;  /* 0x000000ffff067224 */ /* 0x000fe400078e0a05 */
[----:B------:R-:W-:-:S04]  /*93e0*/  IMAD R4, R22, R5, R4 ;  /* 0x0000000516047224 */ /* 0x000fc800078e0204 */
[----:B------:R-:W-:Y:S02]  /*93f0*/  @P0 IMAD R23, R20, R14, R3 ;  /* 0x0000000e14170224 */ /* 0x000fe400078e0203 */
[----:B0-----:R-:W-:Y:S02]  /*9400*/  IMAD R3, R6, R27, R15 ;  /* 0x0000001b06037224 */ /* 0x001fe400078e020f */
[----:B------:R-:W-:Y:S02]  /*9410*/  IMAD R7, R4, R29, R23 ;  /* 0x0000001d04077224 */ /* 0x000fe400078e0217 */
[----:B------:R-:W-:Y:S02]  /*9420*/  IMAD R4, R3, R21, R10 ;  /* 0x0000001503047224 */ /* 0x000fe400078e020a */
[----:B------:R-:W-:-:S03]  /*9430*/  IMAD.MOV.U32 R6, RZ, RZ, 0x1 ;  /* 0x00000001ff067424 */ /* 0x000fc600078e00ff */
[----:B------:R-:W-:Y:S02]  /*9440*/  SEL R9, R4, R7, !P0 ;  /* 0x0000000704097207 */ /* 0x000fe40004000000 */
[----:B------:R-:W-:-:S07]  /*9450*/  SEL R7, R7, R4, !P0 ;  /* 0x0000000407077207 */ /* 0x000fce0004000000 */
.L_x_189:
[----:B------:R-:W-:-:S08]  /*9460*/  NOP ;  /* 0x0000000000007918 */ /* 0x000fd00000000000 */
[----:B------:R-:W0:-:S00]  /*9470*/  USETMAXREG.DEALLOC.CTAPOOL 0x28 ;  /* 0x00000028000079c8 */ /* 0x000e0000080e0500 */
[----:B0-----:R-:W-:-:S13]  /*9480*/  ISETP.NE.AND P0, PT, R0, RZ, PT ;  /* 0x000000ff0000720c */ /* 0x001fda0003f05270 */
[----:B------:R-:W-:Y:S05]  /*9490*/  @P0 EXIT ;  /* 0x000000000000094d */ /* 0x000fea0003800000 */
[----:B------:R-:W-:Y:S01]  /*94a0*/  LOP3.LUT P0, RZ, R6, 0xff, RZ, 0xc0, !PT ;  /* 0x000000ff06ff7812 */ /* 0x000fe2000780c0ff */
[----:B------:R-:W-:Y:S02]  /*94b0*/  IMAD.MOV.U32 R0, RZ, RZ, 0x1 ;  /* 0x00000001ff007424 */ /* 0x000fe400078e00ff */
[----:B------:R-:W-:-:S10]  /*94c0*/  IMAD.MOV.U32 R12, RZ, RZ, RZ ;  /* 0x000000ffff0c7224 */ /* 0x000fd400078e00ff */
[----:B------:R-:W-:Y:S05]  /*94d0*/  @!P0 BRA `(.L_x_192) ;  /* 0x0000000c00308947 */ /* 0x000fea0003800000 */
[----:B------:R-:W0:Y:S01]  /*94e0*/  LDC R0, c[0x0][0x28c] ;  /* 0x0000a300ff007b82 */ /* 0x000e220000000800 */
[----:B------:R-:W-:Y:S01]  /*94f0*/  ULDC UR5, c[0x0][0x600] ;  /* 0x0001800000057ab9 */ /* 0x000fe20000000800 */
[----:B------:R-:W-:Y:S01]  /*9500*/  ULDC UR4, c[0x0][0xc] ;  /* 0x0000030000047ab9 */ /* 0x000fe20000000800 */
[----:B------:R-:W-:Y:S01]  /*9510*/  UIADD3 UR16, UR5, -0x1, URZ ;  /* 0xffffffff05107890 */ /* 0x000fe2000fffe03f */
[C---:B------:R-:W-:Y:S01]  /*9520*/  LOP3.LUT P2, RZ, R18.reuse, 0x7f, RZ, 0xc0, !PT ;  /* 0x0000007f12ff7812 */ /* 0x040fe2000784c0ff */
[----:B------:R-:W-:Y:S01]  /*9530*/  ULDC UR6, c[0x0][0x658] ;  /* 0x0001960000067ab9 */ /* 0x000fe20000000800 */
[----:B------:R-:W-:Y:S01]  /*9540*/  ULDC UR5, c[0x0][0x10] ;  /* 0x0000040000057ab9 */ /* 0x000fe20000000800 */
[----:B------:R-:W-:Y:S01]  /*9550*/  UMOV UR7, 0xffffffff ;  /* 0xffffffff00077882 */ /* 0x000fe20000000000 */
[----:B------:R-:W-:Y:S01]  /*9560*/  UMOV UR8, 0x1 ;  /* 0x0000000100087882 */ /* 0x000fe20000000000 */
[----:B------:R-:W-:Y:S01]  /*9570*/  UIMAD.WIDE.U32 UR4, UR4, UR5, URZ ;  /* 0x00000005040472a5 */ /* 0x000fe2000f8e003f */
[----:B------:R-:W-:Y:S01]  /*9580*/  LOP3.LUT P0, RZ, R18, 0x1f, RZ, 0xc0, !PT ;  /* 0x0000001f12ff7812 */ /* 0x000fe2000780c0ff */
[----:B------:R-:W-:Y:S01]  /*9590*/  USHF.L.U32 UR7, UR7, UR6, URZ ;  /* 0x0000000607077299 */ /* 0x000fe2000800063f */
[----:B------:R-:W-:Y:S01]  /*95a0*/  BSSY B0, `(.L_x_192) ;  /* 0x00000bf000007945 */ /* 0x000fe20003800000 */
[----:B------:R-:W-:Y:S01]  /*95b0*/  USHF.L.U32 UR18, UR8, UR6, URZ ;  /* 0x0000000608127299 */ /* 0x000fe2000800063f */
[----:B------:R-:W-:Y:S01]  /*95c0*/  IMAD.MOV.U32 R13, RZ, RZ, 0x1 ;  /* 0x00000001ff0d7424 */ /* 0x000fe200078e00ff */
[----:B------:R-:W-:Y:S01]  /*95d0*/  LOP3.LUT R11, R19, 0x2, RZ, 0xfc, !PT ;  /* 0x00000002130b7812 */ /* 0x000fe200078efcff */
[----:B------:R-:W-:Y:S01]  /*95e0*/  ULDC UR6, c[0x0][0x14] ;  /* 0x0000050000067ab9 */ /* 0x000fe20000000800 */
[----:B------:R-:W-:Y:S01]  /*95f0*/  PLOP3.LUT P0, PT, P0, P2, PT, 0x8a, 0x0 ;  /* 0x000000000000781c */ /* 0x000fe20000705172 */
[----:B------:R-:W-:Y:S01]  /*9600*/  UIMAD.WIDE.U32 UR20, UR4, UR6, URZ ;  /* 0x00000006041472a5 */ /* 0x000fe2000f8e003f */
[----:B------:R-:W-:Y:S01]  /*9610*/  IMAD.MOV.U32 R12, RZ, RZ, RZ ;  /* 0x000000ffff0c7224 */ /* 0x000fe200078e00ff */
[----:B------:R-:W-:-:S02]  /*9620*/  UIMAD UR13, UR5, UR6, URZ ;  /* 0x00000006050d72a4 */ /* 0x000fc4000f8e023f */
[----:B------:R-:W-:Y:S01]  /*9630*/  ULOP3.LUT UR17, URZ, UR7, URZ, 0x33, !UPT ;  /* 0x000000073f117292 */ /* 0x000fe2000f8e333f */
[----:B0-----:R-:W-:Y:S01]  /*9640*/  VIADD R0, R0, 0x3f ;  /* 0x0000003f00007836 */ /* 0x001fe20000000000 */
[----:B------:R-:W-:Y:S01]  /*9650*/  UIADD3 UR13, UR21, UR13, URZ ;  /* 0x0000000d150d7290 */ /* 0x000fe2000fffe03f */
[----:B------:R-:W-:-:S03]  /*9660*/  ULDC.64 UR22, c[0x0][0x198] ;  /* 0x0000660000167ab9 */ /* 0x000fc60000000a00 */
[----:B------:R-:W-:-:S04]  /*9670*/  SHF.R.S32.HI R3, RZ, 0x1f, R0 ;  /* 0x0000001fff037819 */ /* 0x000fc80000011400 */
[----:B------:R-:W-:Y:S01]  /*9680*/  LEA.HI R3, R3, R0, RZ, 0x6 ;  /* 0x0000000003037211 */ /* 0x000fe200078f30ff */
[----:B------:R-:W-:-:S03]  /*9690*/  IMAD.MOV.U32 R0, RZ, RZ, 0x1 ;  /* 0x00000001ff007424 */ /* 0x000fc600078e00ff */
[----:B------:R-:W-:-:S05]  /*96a0*/  SHF.R.S32.HI R3, RZ, 0x6, R3 ;  /* 0x00000006ff037819 */ /* 0x000fca0000011403 */
[----:B------:R-:W-:-:S07]  /*96b0*/  VIADD R10, R3, 0x1 ;  /* 0x00000001030a7836 */ /* 0x000fce0000000000 */
.L_x_204:
[----:B------:R-:W-:-:S03]  /*96c0*/  UMOV UR4, 0xffffffff ;  /* 0xffffffff00047882 */ /* 0x000fc60000000000 */
[----:B------:R-:W-:Y:S05]  /*96d0*/  BRA.DIV UR4, `(.L_x_193) ;  /* 0x0000000e04e47947 */ /* 0x000fea000b800000 */
[----:B------:R-:W-:-:S13]  /*96e0*/  ELECT P6, URZ, PT ;  /* 0x00000000003f782f */ /* 0x000fda00038c0000 */
.L_x_217:
[----:B------:R-:W0:Y:S01]  /*96f0*/  LDC R4, c[0x0][0x28c] ;  /* 0x0000a300ff047b82 */ /* 0x000e220000000800 */
[----:B------:R-:W-:Y:S01]  /*9700*/  BSSY B1, `(.L_x_194) ;  /* 0x0000037000017945 */ /* 0x000fe20003800000 */
[----:B0-----:R-:W-:-:S13]  /*9710*/  ISETP.LT.OR P6, PT, R4, 0x1, !P6 ;  /* 0x000000010400780c */ /* 0x001fda00077c1670 */
[----:B------:R-:W-:Y:S05]  /*9720*/  @P6 BRA `(.L_x_195) ;  /* 0x0000000000d06947 */ /* 0x000fea0003800000 */
[----:B------:R-:W-:Y:S02]  /*9730*/  IMAD R15, R9, 0x50, RZ ;  /* 0x00000050090f7824 */ /* 0x000fe400078e02ff */
[----:B------:R-:W-:Y:S02]  /*9740*/  IMAD R18, R7, 0xc0, RZ ;  /* 0x000000c007127824 */ /* 0x000fe400078e02ff */
[----:B------:R-:W-:Y:S02]  /*9750*/  IMAD.MOV.U32 R20, RZ, RZ, RZ ;  /* 0x000000ffff147224 */ /* 0x000fe400078e00ff */
[----:B------:R-:W-:Y:S02]  /*9760*/  IMAD.MOV.U32 R4, RZ, RZ, R10 ;  /* 0x000000ffff047224 */ /* 0x000fe400078e000a */
[----:B------:R-:W-:Y:S02]  /*9770*/  IMAD.MOV.U32 R5, RZ, RZ, R0 ;  /* 0x000000ffff057224 */ /* 0x000fe400078e0000 */
[----:B------:R-:W-:-:S07]  /*9780*/  IMAD.MOV.U32 R6, RZ, RZ, R12 ;  /* 0x000000ffff067224 */ /* 0x000fce00078e000c */
.L_x_199:
[----:B------:R-:W0:Y:S01]  /*9790*/  S2R R14, SR_CgaCtaId ;  /* 0x00000000000e7919 */ /* 0x000e220000008800 */
[----:B------:R-:W-:Y:S01]  /*97a0*/  MOV R7, 0x400 ;  /* 0x0000040000077802 */ /* 0x000fe20000000f00 */
[----:B------:R-:W1:Y:S03]  /*97b0*/  @!P2 LDC R9, c[0x0][0x500] ;  /* 0x00014000ff09ab82 */ /* 0x000e660000000800 */
[----:B0-----:R-:W-:Y:S02]  /*97c0*/  LEA R21, R14, R7, 0x18 ;  /* 0x000000070e157211 */ /* 0x001fe400078ec0ff */
[----:B------:R-:W-:-:S03]  /*97d0*/  SHF.L.U32 R7, R5, 0x1f, RZ ;  /* 0x0000001f05077819 */ /* 0x000fc600000006ff */
[----:B------:R-:W-:-:S04]  /*97e0*/  IMAD R14, R6, 0x8, R21 ;  /* 0x00000008060e7824 */ /* 0x000fc800078e0215 */
[----:B------:R-:W0:Y:S02]  /*97f0*/  SYNCS.PHASECHK.TRANS64.TRYWAIT P1, [R14+URZ+0x30], R7 ;  /* 0x000030070e0075a7 */ /* 0x000e24000802017f */
[----:B01----:R-:W-:Y:S05]  /*9800*/  @!P1 BRA `(.L_x_196) ;  /* 0x0000000c00b89947 */ /* 0x003fea0003800000 */
.L_x_218:
[----:B0-----:R-:W-:Y:S01]  /*9810*/  PRMT R7, R11, 0x9910, RZ ;  /* 0x000099100b077816 */ /* 0x001fe200000000ff */
[----:B------:R0:W-:Y:S03]  /*9820*/  @!P2 SYNCS.ARRIVE.TRANS64 RZ, [R14+URZ], R9 ;  /* 0x000000090effa9a7 */ /* 0x0001e6000800003f */
[----:B------:R-:W-:-:S13]  /*9830*/  ISETP.NE.AND P1, PT, R7, 0x2, PT ;  /* 0x000000020700780c */ /* 0x000fda0003f25270 */
[----:B0-----:R-:W-:Y:S05]  /*9840*/  @P1 BRA `(.L_x_197) ;  /* 0x0000000000041947 */ /* 0x001fea0003800000 */
[----:B------:R-:W-:Y:S01]  /*9850*/  BPT.TRAP 0x1 ;  /* 0x000000040000795c */ /* 0x000fe20000300000 */
.L_x_197:
[----:B------:R-:W-:Y:S05]  /*9860*/  @P0 BRA `(.L_x_198) ;  /* 0x0000000000040947 */ /* 0x000fea0003800000 */
[----:B------:R-:W-:Y:S01]  /*9870*/  BPT.TRAP 0x1 ;  /* 0x000000040000795c */ /* 0x000fe20000300000 */
.L_x_198:
[--C-:B------:R-:W-:Y:S01]  /*9880*/  IMAD R7, R6, 0x6000, R21.reuse ;  /* 0x0000600006077824 */ /* 0x100fe200078e0215 */
[----:B------:R-:W-:Y:S01]  /*9890*/  R2UR UR9, R14 ;  /* 0x000000000e0972ca */ /* 0x000fe200000e0000 */
[----:B------:R-:W-:Y:S01]  /*98a0*/  IMAD R21, R6, 0x2800, R21 ;  /* 0x0000280006157824 */ /* 0x000fe200078e0215 */
[----:B------:R-:W-:Y:S01]  /*98b0*/  UIADD3 UR4, UP0, UR22, 0xf0, URZ ;  /* 0x000000f016047890 */ /* 0x000fe2000ff1e03f */
[----:B------:R-:W-:Y:S01]  /*98c0*/  VIADD R4, R4, 0xffffffff ;  /* 0xffffffff04047836 */ /* 0x000fe20000000000 */
[----:B------:R-:W-:Y:S01]  /*98d0*/  R2UR UR5, R7 ;  /* 0x00000000070572ca */ /* 0x000fe200000e0000 */
[----:B------:R-:W-:Y:S01]  /*98e0*/  UIADD3 UR24, UP1, UR22, 0x1f0, URZ ;  /* 0x000001f016187890 */ /* 0x000fe2000ff3e03f */
[----:B------:R-:W-:Y:S01]  /*98f0*/  R2UR UR8, R21 ;  /* 0x00000000150872ca */ /* 0x000fe200000e0000 */
[----:B------:R-:W-:Y:S01]  /*9900*/  VIADD R6, R6, 0x1 ;  /* 0x0000000106067836 */ /* 0x000fe20000000000 */
[----:B------:R-:W-:Y:S01]  /*9910*/  R2UR UR11, R18 ;  /* 0x00000000120b72ca */ /* 0x000fe200000e0000 */
[----:B------:R-:W-:Y:S01]  /*9920*/  UIADD3.X UR25, URZ, UR23, URZ, UP1, !UPT ;  /* 0x000000173f197290 */ /* 0x000fe20008ffe43f */
[----:B------:R-:W-:Y:S01]  /*9930*/  R2UR UR10, R20 ;  /* 0x00000000140a72ca */ /* 0x000fe200000e0000 */
[----:B------:R-:W-:Y:S01]  /*9940*/  UMOV UR6, 0x0 ;  /* 0x0000000000067882 */ /* 0x000fe20000000000 */
[----:B------:R-:W-:Y:S01]  /*9950*/  R2UR UR12, R8 ;  /* 0x00000000080c72ca */ /* 0x000fe200000e0000 */
[----:B------:R-:W-:Y:S01]  /*9960*/  UMOV UR7, 0x10000000 ;  /* 0x1000000000077882 */ /* 0x000fe20000000000 */
[----:B------:R-:W-:Y:S01]  /*9970*/  R2UR UR19, R15 ;  /* 0x000000000f1372ca */ /* 0x000fe200000e0000 */
[----:B------:R-:W-:Y:S01]  /*9980*/  VIADD R20, R20, 0x40 ;  /* 0x0000004014147836 */ /* 0x000fe20000000000 */
[----:B------:R-:W-:Y:S01]  /*9990*/  ISETP.GT.AND P3, PT, R4, 0x1, PT ;  /* 0x000000010400780c */ /* 0x000fe20003f64270 */
[----:B------:R-:W-:Y:S01]  /*99a0*/  UIADD3 UR14, UR5, 0x180, URZ ;  /* 0x00000180050e7890 */ /* 0x000fe2000fffe03f */
[----:B------:R-:W-:Y:S01]  /*99b0*/  ISETP.NE.AND P1, PT, R6, 0x6, PT ;  /* 0x000000060600780c */ /* 0x000fe20003f25270 */
[----:B------:R-:W-:-:S02]  /*99c0*/  UIADD3.X UR5, URZ, UR23, URZ, UP0, !UPT ;  /* 0x000000173f057290 */ /* 0x000fc400087fe43f */
[----:B------:R-:W-:Y:S01]  /*99d0*/  UIADD3 UR15, UR8, 0x24180, URZ ;  /* 0x00024180080f7890 */ /* 0x000fe2000fffe03f */
[----:B------:R-:W-:Y:S02]  /*99e0*/  SEL R14, RZ, 0x1, P1 ;  /* 0x00000001ff0e7807 */ /* 0x000fe40000800000 */
[----:B------:R-:W-:Y:S01]  /*99f0*/  UMOV UR8, UR14 ;  /* 0x0000000e00087c82 */ /* 0x000fe20008000000 */
[----:B------:R-:W-:Y:S02]  /*9a00*/  SEL R6, R6, RZ, P1 ;  /* 0x000000ff06067207 */ /* 0x000fe40000800000 */
[----:B------:R-:W-:Y:S01]  /*9a10*/  LOP3.LUT R5, R5, R14, RZ, 0x3c, !PT ;  /* 0x0000000e05057212 */ /* 0x000fe200078e3cff */
[----:B------:R0:W-:Y:S02]  /*9a20*/  UTMALDG.3D [UR8], [UR4], desc[UR6] ;  /* 0x00000608040075b4 */ /* 0x0001e40008011000 */
[----:B0-----:R-:W-:Y:S01]  /*9a30*/  UMOV UR8, UR15 ;  /* 0x0000000f00087c82 */ /* 0x001fe20008000000 */
[----:B------:R-:W-:-:S02]  /*9a40*/  UMOV UR11, UR19 ;  /* 0x00000013000b7c82 */ /* 0x000fc40008000000 */
[----:B------:R0:W-:Y:S02]  /*9a50*/  UTMALDG.3D [UR8], [UR24], desc[UR6] ;  /* 0x00000608180075b4 */ /* 0x0001e40008011000 */
[----:B0-----:R-:W-:Y:S05]  /*9a60*/  @P3 BRA `(.L_x_199) ;  /* 0xfffffffc00483947 */ /* 0x001fea000383ffff */
.L_x_195:
[----:B------:R-:W-:Y:S05]  /*9a70*/  BSYNC B1 ;  /* 0x0000000000017941 */ /* 0x000fea0003800000 */
.L_x_194:
[----:B------:R-:W-:Y:S01]  /*9a80*/  LOP3.LUT P3, RZ, R13, 0xff, RZ, 0xc0, !PT ;  /* 0x000000ff0dff7812 */ /* 0x000fe2000786c0ff */
[----:B------:R-:W-:Y:S01]  /*9a90*/  IMAD.IADD R12, R3, 0x1, R12 ;  /* 0x00000001030c7824 */ /* 0x000fe200078e020c */
[----:B------:R-:W-:Y:S01]  /*9aa0*/  IADD3 R16, P4, R16, UR20, RZ ;  /* 0x0000001410107c10 */ /* 0x000fe2000ff9e0ff */
[----:B------:R-:W-:Y:S01]  /*9ab0*/  ULDC.64 UR4, c[0x0][0x650] ;  /* 0x0001940000047ab9 */ /* 0x000fe20000000a00 */
[----:B------:R-:W-:Y:S01]  /*9ac0*/  BSSY B1, `(.L_x_200) ;  /* 0x000006a000017945 */ /* 0x000fe20003800000 */
[----:B------:R-:W-:Y:S01]  /*9ad0*/  IMAD.MOV.U32 R9, RZ, RZ, -0x1 ;  /* 0xffffffffff097424 */ /* 0x000fe200078e00ff */
[----:B------:R-:W-:Y:S01]  /*9ae0*/  ISETP.GT.U32.AND P1, PT, R12, 0x5, PT ;  /* 0x000000050c00780c */ /* 0x000fe20003f24070 */
[----:B------:R-:W-:Y:S01]  /*9af0*/  IMAD.MOV.U32 R8, RZ, RZ, -0x1 ;  /* 0xffffffffff087424 */ /* 0x000fe200078e00ff */
[----:B------:R-:W-:Y:S02]  /*9b00*/  IADD3.X R17, R17, UR13, RZ, P4, !PT ;  /* 0x0000000d11117c10 */ /* 0x000fe4000a7fe4ff */
[----:B------:R-:W-:-:S02]  /*9b10*/  ISETP.LT.U32.AND P1, PT, R3, 0x6, P1 ;  /* 0x000000060300780c */ /* 0x000fc40000f21070 */
[----:B------:R-:W-:Y:S01]  /*9b20*/  PRMT R13, RZ, 0x7610, R13 ;  /* 0x00007610ff0d7816 */ /* 0x000fe2000000000d */
[----:B------:R-:W0:Y:S01]  /*9b30*/  @P3 S2R R5, SR_CgaCtaId ;  /* 0x0000000000053919 */ /* 0x000e220000008800 */
[----:B------:R-:W-:-:S04]  /*9b40*/  @P3 MOV R4, 0x400 ;  /* 0x0000040000043802 */ /* 0x000fc80000000f00 */
[----:B0-----:R-:W-:Y:S01]  /*9b50*/  @P3 LEA R6, R5, R4, 0x18 ;  /* 0x0000000405063211 */ /* 0x001fe200078ec0ff */
[----:B------:R-:W-:-:S03]  /*9b60*/  IMAD.WIDE.U32 R4, R12, -0x55555555, RZ ;  /* 0xaaaaaaab0c047825 */ /* 0x000fc600078e00ff */
[----:B------:R0:W-:Y:S01]  /*9b70*/  @P3 SYNCS.ARRIVE.TRANS64.A1T0 RZ, [R6+URZ+0x78], RZ ;  /* 0x000078ff06ff39a7 */ /* 0x0001e2000810003f */
[----:B------:R-:W-:Y:S02]  /*9b80*/  ISETP.GE.U32.AND P3, PT, R3, 0x6, PT ;  /* 0x000000060300780c */ /* 0x000fe40003f66070 */
[----:B------:R-:W-:Y:S02]  /*9b90*/  SHF.R.U32.HI R7, RZ, 0x2, R5 ;  /* 0x00000002ff077819 */ /* 0x000fe40000011605 */
[----:B------:R-:W-:Y:S02]  /*9ba0*/  SEL R5, RZ, 0x1, !P1 ;  /* 0x00000001ff057807 */ /* 0x000fe40004800000 */
[----:B------:R-:W-:Y:S01]  /*9bb0*/  ISETP.GE.U32.AND P1, PT, R16, UR4, PT ;  /* 0x0000000410007c0c */ /* 0x000fe2000bf26070 */
[----:B------:R-:W-:Y:S01]  /*9bc0*/  IMAD R12, R7, -0x6, R12 ;  /* 0xfffffffa070c7824 */ /* 0x000fe200078e020c */
[----:B------:R-:W-:Y:S02]  /*9bd0*/  LOP3.LUT R0, R0, R5, RZ, 0x3c, !PT ;  /* 0x0000000500007212 */ /* 0x000fe400078e3cff */
[----:B------:R-:W-:-:S02]  /*9be0*/  ISETP.GE.U32.AND.EX P1, PT, R17, UR5, PT, P1 ;  /* 0x0000000511007c0c */ /* 0x000fc4000bf26110 */
[----:B------:R-:W-:Y:S02]  /*9bf0*/  PRMT R4, RZ, 0x7610, R4 ;  /* 0x00007610ff047816 */ /* 0x000fe40000000004 */
[----:B------:R-:W-:Y:S01]  /*9c00*/  @P3 LOP3.LUT R0, R0, 0x1, R7, 0x78, !PT ;  /* 0x0000000100003812 */ /* 0x000fe200078e7807 */
[----:B------:R-:W-:-:S08]  /*9c10*/  IMAD.MOV.U32 R7, RZ, RZ, -0x1 ;  /* 0xffffffffff077424 */ /* 0x000fd000078e00ff */
[----:B0-----:R-:W-:Y:S05]  /*9c20*/  @P1 BRA `(.L_x_201) ;  /* 0x00000004004c1947 */ /* 0x001fea0003800000 */
[----:B------:R-:W-:Y:S01]  /*9c30*/  ULDC.64 UR4, c[0x0][0x628] ;  /* 0x00018a0000047ab9 */ /* 0x000fe20000000a00 */
[----:B------:R-:W0:Y:S01]  /*9c40*/  S2R R15, SR_CTAID.X ;  /* 0x00000000000f7919 */ /* 0x000e220000002500 */
[----:B------:R-:W-:Y:S01]  /*9c50*/  ISETP.NE.U32.AND P1, PT, RZ, UR4, PT ;  /* 0x00000004ff007c0c */ /* 0x000fe2000bf25070 */
[----:B------:R-:W-:Y:S01]  /*9c60*/  ULDC UR7, c[0x0][0x630] ;  /* 0x00018c0000077ab9 */ /* 0x000fe20000000800 */
[----:B------:R-:W-:Y:S01]  /*9c70*/  IMAD.MOV.U32 R4, RZ, RZ, R16 ;  /* 0x000000ffff047224 */ /* 0x000fe200078e0010 */
[----:B------:R-:W1:Y:S01]  /*9c80*/  S2R R14, SR_CTAID.Y ;  /* 0x00000000000e7919 */ /* 0x000e620000002600 */
[----:B------:R-:W-:Y:S01]  /*9c90*/  ISETP.NE.AND.EX P1, PT, RZ, UR5, PT, P1 ;  /* 0x00000005ff007c0c */ /* 0x000fe2000bf25310 */
[----:B------:R-:W-:-:S12]  /*9ca0*/  IMAD.MOV.U32 R5, RZ, RZ, R17 ;  /* 0x000000ffff057224 */ /* 0x000fd800078e0011 */
[----:B------:R-:W-:Y:S05]  /*9cb0*/  @!P1 BRA `(.L_x_202) ;  /* 0x0000000000289947 */ /* 0x000fea0003800000 */
[----:B------:R-:W-:Y:S02]  /*9cc0*/  ULDC UR6, c[0x0][0x634] ;  /* 0x00018d0000067ab9 */ /* 0x000fe40000000800 */
[----:B------:R-:W-:-:S05]  /*9cd0*/  IADD3 R9, P1, R16, UR6, RZ ;  /* 0x0000000610097c10 */ /* 0x000fca000ff3e0ff */
[----:B------:R-:W-:-:S04]  /*9ce0*/  IMAD.X R21, RZ, RZ, R17, P1 ;  /* 0x000000ffff157224 */ /* 0x000fc800008e0611 */
[----:B------:R-:W-:-:S04]  /*9cf0*/  IMAD.WIDE.U32 R6, R21, UR4, RZ ;  /* 0x0000000415067c25 */ /* 0x000fc8000f8e00ff */
[----:B------:R-:W-:-:S04]  /*9d00*/  IMAD.WIDE.U32 R6, P1, R9, UR5, R6 ;  /* 0x0000000509067c25 */ /* 0x000fc8000f820006 */
[----:B------:R-:W-:-:S04]  /*9d10*/  IMAD.WIDE.U32 R8, R9, UR4, RZ ;  /* 0x0000000409087c25 */ /* 0x000fc8000f8e00ff */
[----:B------:R-:W-:Y:S01]  /*9d20*/  IMAD.X R5, RZ, RZ, RZ, P1 ;  /* 0x000000ffff057224 */ /* 0x000fe200008e06ff */
[----:B------:R-:W-:Y:S01]  /*9d30*/  IADD3 RZ, P1, R9, R6, RZ ;  /* 0x0000000609ff7210 */ /* 0x000fe20007f3e0ff */
[----:B------:R-:W-:-:S04]  /*9d40*/  IMAD.MOV.U32 R4, RZ, RZ, R7 ;  /* 0x000000ffff047224 */ /* 0x000fc800078e0007 */
[----:B------:R-:W-:-:S08]  /*9d50*/  IMAD.WIDE.U32.X R4, R21, UR5, R4, P1 ;  /* 0x0000000515047c25 */ /* 0x000fd000088e0404 */
.L_x_202:
[--C-:B------:R-:W-:Y:S01]  /*9d60*/  SHF.R.U64 R8, R4, UR7, R5.reuse ;  /* 0x0000000704087c19 */ /* 0x100fe20008001205 */
[----:B------:R-:W-:Y:S01]  /*9d70*/  ULDC.64 UR4, c[0x0][0x620] ;  /* 0x0001880000047ab9 */ /* 0x000fe20000000a00 */
[----:B------:R-:W-:Y:S01]  /*9d80*/  SHF.R.U32.HI R4, RZ, UR7, R5 ;  /* 0x00000007ff047c19 */ /* 0x000fe20008011605 */
[----:B------:R-:W2:Y:S01]  /*9d90*/  LDC R24, c[0x0][0x144] ;  /* 0x00005100ff187b82 */ /* 0x000ea20000000800 */
[----:B------:R-:W-:Y:S01]  /*9da0*/  IADD3 R7, P1, RZ, -R8, RZ ;  /* 0x80000008ff077210 */ /* 0x000fe20007f3e0ff */
[----:B------:R-:W-:Y:S01]  /*9db0*/  ULDC.64 UR8, c[0x0][0x640] ;  /* 0x0001900000087ab9 */ /* 0x000fe20000000a00 */
[----:B0-----:R-:W-:Y:S01]  /*9dc0*/  I2FP.F32.U32 R9, R15 ;  /* 0x0000000f00097245 */ /* 0x001fe20000201000 */
[----:B------:R-:W-:Y:S02]  /*9dd0*/  ULDC UR6, c[0x0][0x608] ;  /* 0x0001820000067ab9 */ /* 0x000fe40000000800 */
[----:B------:R-:W-:Y:S01]  /*9de0*/  IMAD.X R4, RZ, RZ, ~R4, P1 ;  /* 0x000000ffff047224 */ /* 0x000fe200008e0e04 */
[----:B------:R-:W-:Y:S01]  /*9df0*/  ISETP.NE.U32.AND P1, PT, RZ, UR8, PT ;  /* 0x00000008ff007c0c */ /* 0x000fe2000bf25070 */
[----:B------:R-:W0:Y:S02]  /*9e00*/  LDC R21, c[0x0][0x148] ;  /* 0x00005200ff157b82 */ /* 0x000e240000000800 */
[----:B------:R-:W-:Y:S01]  /*9e10*/  IMAD R6, R4, UR4, RZ ;  /* 0x0000000404067c24 */ /* 0x000fe2000f8e02ff */
[----:B------:R-:W-:Y:S01]  /*9e20*/  ISETP.NE.AND.EX P1, PT, RZ, UR9, PT, P1 ;  /* 0x00000009ff007c0c */ /* 0x000fe2000bf25310 */
[----:B------:R-:W-:Y:S01]  /*9e30*/  IMAD.WIDE.U32 R4, R7, UR4, R16 ;  /* 0x0000000407047c25 */ /* 0x000fe2000f8e0010 */
[----:B------:R-:W-:-:S03]  /*9e40*/  ULDC UR4, c[0x0][0x150] ;  /* 0x0000540000047ab9 */ /* 0x000fc60000000800 */
[----:B------:R-:W-:Y:S02]  /*9e50*/  IMAD R7, R7, UR5, R6 ;  /* 0x0000000507077c24 */ /* 0x000fe4000f8e0206 */
[----:B------:R-:W-:Y:S01]  /*9e60*/  FMUL R6, R9, UR4 ;  /* 0x0000000409067c20 */ /* 0x000fe20008400000 */
[----:B------:R-:W-:Y:S01]  /*9e70*/  ULDC UR4, c[0x0][0x618] ;  /* 0x0001860000047ab9 */ /* 0x000fe20000000800 */
[----:B------:R-:W-:Y:S01]  /*9e80*/  ULDC UR5, c[0x0][0x154] ;  /* 0x0000550000057ab9 */ /* 0x000fe20000000800 */
[----:B------:R-:W-:-:S03]  /*9e90*/  IMAD.IADD R5, R5, 0x1, R7 ;  /* 0x0000000105057824 */ /* 0x000fc600078e0207 */
[----:B------:R-:W3:Y:S02]  /*9ea0*/  F2I.U32.TRUNC.NTZ R6, R6 ;  /* 0x0000000600067305 */ /* 0x000ee4000020f000 */
[----:B------:R-:W-:Y:S02]  /*9eb0*/  SHF.R.U64 R9, R4, UR4, R5 ;  /* 0x0000000404097c19 */ /* 0x000fe40008001205 */
[----:B-1----:R-:W-:-:S05]  /*9ec0*/  I2FP.F32.U32 R4, R14 ;  /* 0x0000000e00047245 */ /* 0x002fca0000201000 */
[----:B------:R-:W-:Y:S01]  /*9ed0*/  FMUL R22, R4, UR5 ;  /* 0x0000000504167c20 */ /* 0x000fe20008400000 */
[----:B------:R-:W-:Y:S01]  /*9ee0*/  SHF.R.U32.HI R4, RZ, UR4, R5 ;  /* 0x00000004ff047c19 */ /* 0x000fe20008011605 */
[----:B------:R-:W-:-:S03]  /*9ef0*/  ULDC UR4, c[0x0][0x658] ;  /* 0x0001960000047ab9 */ /* 0x000fc60000000800 */
[--C-:B------:R-:W-:Y:S01]  /*9f00*/  SHF.R.U64 R20, R9, UR6, R4.reuse ;  /* 0x0000000609147c19 */ /* 0x100fe20008001204 */
[----:B------:R-:W1:Y:S01]  /*9f10*/  F2I.U32.TRUNC.NTZ R22, R22 ;  /* 0x0000001600167305 */ /* 0x000e62000020f000 */
[----:B------:R-:W-:Y:S01]  /*9f20*/  SHF.R.U32.HI R5, RZ, UR6, R4 ;  /* 0x00000006ff057c19 */ /* 0x000fe20008011604 */
[----:B---3--:R-:W-:-:S03]  /*9f30*/  IMAD.MOV R6, RZ, RZ, -R6 ;  /* 0x000000ffff067224 */ /* 0x008fc600078e0a06 */
[----:B------:R-:W-:Y:S01]  /*9f40*/  SHF.R.U64 R18, R20, UR4, R5 ;  /* 0x0000000414127c19 */ /* 0x000fe20008001205 */
[----:B--2---:R-:W-:Y:S01]  /*9f50*/  IMAD R15, R24, R6, R15 ;  /* 0x00000006180f7224 */ /* 0x004fe200078e020f */
[----:B------:R-:W-:-:S03]  /*9f60*/  SHF.R.U32.HI R23, RZ, UR4, R5 ;  /* 0x00000004ff177c19 */ /* 0x000fc60008011605 */
[----:B------:R-:W-:Y:S02]  /*9f70*/  IMAD.MOV.U32 R4, RZ, RZ, R18 ;  /* 0x000000ffff047224 */ /* 0x000fe400078e0012 */
[----:B------:R-:W-:Y:S01]  /*9f80*/  IMAD.MOV.U32 R5, RZ, RZ, R23 ;  /* 0x000000ffff057224 */ /* 0x000fe200078e0017 */
[----:B-1----:R-:W-:Y:S06]  /*9f90*/  @!P1 BRA `(.L_x_203) ;  /* 0x0000000000289947 */ /* 0x002fec0003800000 */
[----:B------:R-:W-:Y:S02]  /*9fa0*/  ULDC UR4, c[0x0][0x64c] ;  /* 0x0001930000047ab9 */ /* 0x000fe40000000800 */
[----:B------:R-:W-:-:S05]  /*9fb0*/  IADD3 R5, P1, R18, UR4, RZ ;  /* 0x0000000412057c10 */ /* 0x000fca000ff3e0ff */
[----:B------:R-:W-:-:S04]  /*9fc0*/  IMAD.X R23, RZ, RZ, R23, P1 ;  /* 0x000000ffff177224 */ /* 0x000fc800008e0617 */
[----:B------:R-:W-:-:S04]  /*9fd0*/  IMAD.WIDE.U32 R6, R23, UR8, RZ ;  /* 0x0000000817067c25 */ /* 0x000fc8000f8e00ff */
[----:B------:R-:W-:-:S04]  /*9fe0*/  IMAD.WIDE.U32 R6, P1, R5, UR9, R6 ;  /* 0x0000000905067c25 */ /* 0x000fc8000f820006 */
[----:B------:R-:W-:-:S04]  /*9ff0*/  IMAD.WIDE.U32 R4, R5, UR8, RZ ;  /* 0x0000000805047c25 */ /* 0x000fc8000f8e00ff */
[----:B------:R-:W-:Y:S01]  /*a000*/  IMAD.MOV.U32 R4, RZ, RZ, R7 ;  /* 0x000000ffff047224 */ /* 0x000fe200078e0007 */
[----:B------:R-:W-:Y:S01]  /*a010*/  IADD3 RZ, P3, R5, R6, RZ ;  /* 0x0000000605ff7210 */ /* 0x000fe20007f7e0ff */
[----:B------:R-:W-:-:S04]  /*a020*/  IMAD.X R5, RZ, RZ, RZ, P1 ;  /* 0x000000ffff057224 */ /* 0x000fc800008e06ff */
[----:B------:R-:W-:-:S08]  /*a030*/  IMAD.WIDE.U32.X R4, R23, UR9, R4, P3 ;  /* 0x0000000917047c25 */ /* 0x000fd000098e0404 */
.L_x_203:
[----:B------:R-:W-:Y:S01]  /*a040*/  ISETP.NE.AND P1, PT, R2, 0x1, PT ;  /* 0x000000010200780c */ /* 0x000fe20003f25270 */
[----:B------:R-:W-:Y:S01]  /*a050*/  ULDC UR4, c[0x0][0x648] ;  /* 0x0001920000047ab9 */ /* 0x000fe20000000800 */
[----:B------:R-:W-:Y:S01]  /*a060*/  LOP3.LUT R20, R20, UR17, RZ, 0xc0, !PT ;  /* 0x0000001114147c12 */ /* 0x000fe2000f8ec0ff */
[----:B------:R-:W-:Y:S01]  /*a070*/  IMAD.MOV R22, RZ, RZ, -R22 ;  /* 0x000000ffff167224 */ /* 0x000fe200078e0a16 */
[----:B------:R-:W-:Y:S01]  /*a080*/  SHF.R.U64 R5, R4, UR4, R5 ;  /* 0x0000000404057c19 */ /* 0x000fe20008001205 */
[----:B------:R-:W-:Y:S01]  /*a090*/  ULDC UR4, c[0x0][0x638] ;  /* 0x00018e0000047ab9 */ /* 0x000fe20000000800 */
[----:B------:R-:W-:Y:S01]  /*a0a0*/  LOP3.LUT R9, R9, UR16, RZ, 0xc0, !PT ;  /* 0x0000001009097c12 */ /* 0x000fe2000f8ec0ff */
[----:B------:R-:W-:Y:S01]  /*a0b0*/  ULDC UR5, c[0x0][0x610] ;  /* 0x0001840000057ab9 */ /* 0x000fe20000000800 */
[----:B------:R-:W-:Y:S02]  /*a0c0*/  IMAD.MOV.U32 R4, RZ, RZ, 0x1 ;  /* 0x00000001ff047424 */ /* 0x000fe400078e00ff */
[----:B------:R-:W-:-:S02]  /*a0d0*/  IMAD.MOV R7, RZ, RZ, -R5 ;  /* 0x000000ffff077224 */ /* 0x000fc400078e0a05 */
[----:B------:R-:W-:Y:S02]  /*a0e0*/  IMAD R20, R5, UR18, R20 ;  /* 0x0000001205147c24 */ /* 0x000fe4000f8e0214 */
[----:B0-----:R-:W-:Y:S02]  /*a0f0*/  @P1 IMAD R15, R21, R22, R14 ;  /* 0x00000016150f1224 */ /* 0x001fe400078e020e */
[----:B------:R-:W-:Y:S01]  /*a100*/  IMAD R18, R7, UR4, R18 ;  /* 0x0000000407127c24 */ /* 0x000fe2000f8e0212 */
[----:B------:R-:W-:Y:S01]  /*a110*/  ULDC UR4, c[0x0][0x600] ;  /* 0x0001800000047ab9 */ /* 0x000fe20000000800 */
[----:B------:R-:W-:Y:S02]  /*a120*/  IMAD R15, R20, UR5, R15 ;  /* 0x00000005140f7c24 */ /* 0x000fe4000f8e020f */
[----:B------:R-:W-:-:S05]  /*a130*/  IMAD R18, R18, UR4, R9 ;  /* 0x0000000412127c24 */ /* 0x000fca000f8e0209 */
[----:B------:R-:W-:Y:S02]  /*a140*/  SEL R9, R18, R15, !P1 ;  /* 0x0000000f12097207 */ /* 0x000fe40004800000 */
[----:B------:R-:W-:-:S07]  /*a150*/  SEL R7, R15, R18, !P1 ;  /* 0x000000120f077207 */ /* 0x000fce0004800000 */
.L_x_201:
[----:B------:R-:W-:Y:S05]  /*a160*/  BSYNC B1 ;  /* 0x0000000000017941 */ /* 0x000fea0003800000 */
.L_x_200:
[----:B------:R-:W-:-:S13]  /*a170*/  LOP3.LUT P1, RZ, R4, 0xff, RZ, 0xc0, !PT ;  /* 0x000000ff04ff7812 */ /* 0x000fda000782c0ff */
[----:B------:R-:W-:Y:S05]  /*a180*/  @P1 BRA `(.L_x_204) ;  /* 0xfffffff4004c1947 */ /* 0x000fea000383ffff */
[----:B------:R-:W-:Y:S05]  /*a190*/  BSYNC B0 ;  /* 0x0000000000007941 */ /* 0x000fea0003800000 */
.L_x_192:
[----:B------:R-:W-:-:S03]  /*a1a0*/  UMOV UR4, 0xffffffff ;  /* 0xffffffff00047882 */ /* 0x000fc60000000000 */
[----:B------:R-:W-:Y:S05]  /*a1b0*/  BRA.DIV UR4, `(.L_x_205) ;  /* 0x0000000604607947 */ /* 0x000fea000b800000 */
[----:B------:R-:W-:-:S13]  /*a1c0*/  ELECT P6, URZ, PT ;  /* 0x00000000003f782f */ /* 0x000fda00038c0000 */
.L_x_221:
[----:B------:R-:W-:Y:S04]  /*a1d0*/  BSSY B0, `(.L_x_206) ;  /* 0x000003d000007945 */ /* 0x000fe80003800000 */
[----:B------:R-:W-:Y:S05]  /*a1e0*/  @!P6 BRA `(.L_x_207) ;  /* 0x0000000000ece947 */ /* 0x000fea0003800000 */
[----:B------:R-:W-:-:S04]  /*a1f0*/  LOP3.LUT R19, R19, 0x2, RZ, 0xfc, !PT ;  /* 0x0000000213137812 */ /* 0x000fc800078efcff */
[----:B------:R-:W-:-:S13]  /*a200*/  ISETP.NE.AND P0, PT, R19, 0x3, PT ;  /* 0x000000031300780c */ /* 0x000fda0003f05270 */
[----:B------:R-:W-:Y:S05]  /*a210*/  @!P0 BRA `(.L_x_208) ;  /* 0x0000000000048947 */ /* 0x000fea0003800000 */
[----:B------:R-:W-:Y:S01]  /*a220*/  BPT.TRAP 0x1 ;  /* 0x000000040000795c */ /* 0x000fe20000300000 */
.L_x_208:
[----:B------:R-:W0:Y:S01]  /*a230*/  S2R R3, SR_CgaCtaId ;  /* 0x0000000000037919 */ /* 0x000e220000008800 */
[----:B------:R-:W-:-:S04]  /*a240*/  MOV R2, 0x400 ;  /* 0x0000040000027802 */ /* 0x000fc80000000f00 */
[----:B0-----:R-:W-:Y:S02]  /*a250*/  LEA R3, R3, R2, 0x18 ;  /* 0x0000000203037211 */ /* 0x001fe400078ec0ff */
[----:B------:R-:W-:-:S03]  /*a260*/  SHF.L.U32 R2, R0, 0x1f, RZ ;  /* 0x0000001f00027819 */ /* 0x000fc600000006ff */
[----:B------:R-:W-:-:S04]  /*a270*/  VIADD R3, R3, 0x30 ;  /* 0x0000003003037836 */ /* 0x000fc80000000000 */
[C---:B------:R-:W-:Y:S02]  /*a280*/  IMAD R7, R12.reuse, 0x8, R3 ;  /* 0x000000080c077824 */ /* 0x040fe400078e0203 */
[----:B------:R-:W-:Y:S02]  /*a290*/  VIADD R12, R12, 0x1 ;  /* 0x000000010c0c7836 */ /* 0x000fe40000000000 */
[----:B------:R-:W0:Y:S03]  /*a2a0*/  SYNCS.PHASECHK.TRANS64.TRYWAIT P0, [R7+URZ], R2 ;  /* 0x00000002070075a7 */ /* 0x000e26000800017f */
[----:B------:R-:W-:-:S04]  /*a2b0*/  ISETP.NE.AND P1, PT, R12, 0x6, PT ;  /* 0x000000060c00780c */ /* 0x000fc80003f25270 */
[----:B------:R-:W-:Y:S02]  /*a2c0*/  SEL R5, RZ, 0x1, P1 ;  /* 0x00000001ff057807 */ /* 0x000fe40000800000 */
[----:B------:R-:W-:Y:S02]  /*a2d0*/  SEL R12, R12, RZ, P1 ;  /* 0x000000ff0c0c7207 */ /* 0x000fe40000800000 */
[----:B------:R-:W-:-:S03]  /*a2e0*/  LOP3.LUT R5, R0, R5, RZ, 0x3c, !PT ;  /* 0x0000000500057212 */ /* 0x000fc600078e3cff */
[----:B------:R-:W-:Y:S01]  /*a2f0*/  IMAD R9, R12, 0x8, R3 ;  /* 0x000000080c097824 */ /* 0x000fe200078e0203 */
[----:B------:R-:W-:Y:S01]  /*a300*/  SHF.L.U32 R4, R5, 0x1f, RZ ;  /* 0x0000001f05047819 */ /* 0x000fe200000006ff */
[----:B0-----:R-:W-:Y:S06]  /*a310*/  @!P0 BRA `(.L_x_209) ;  /* 0x0000000400288947 */ /* 0x001fec0003800000 */
.L_x_222:
[----:B------:R-:W1:Y:S01]  /*a320*/  SYNCS.PHASECHK.TRANS64.TRYWAIT P0, [R9+URZ], R4 ;  /* 0x00000004090075a7 */ /* 0x000e62000800017f */
[----:B------:R-:W-:-:S05]  /*a330*/  VIADD R0, R12, 0x1 ;  /* 0x000000010c007836 */ /* 0x000fca0000000000 */
[----:B------:R-:W-:-:S04]  /*a340*/  ISETP.NE.AND P1, PT, R0, 0x6, PT ;  /* 0x000000060000780c */ /* 0x000fc80003f25270 */
[----:B0-----:R-:W-:Y:S02]  /*a350*/  SEL R2, RZ, 0x1, P1 ;  /* 0x00000001ff027807 */ /* 0x001fe40000800000 */
[----:B------:R-:W-:Y:S02]  /*a360*/  SEL R0, R0, RZ, P1 ;  /* 0x000000ff00007207 */ /* 0x000fe40000800000 */
[----:B------:R-:W-:-:S03]  /*a370*/  LOP3.LUT R7, R5, R2, RZ, 0x3c, !PT ;  /* 0x0000000205077212 */ /* 0x000fc600078e3cff */
[----:B------:R-:W-:Y:S01]  /*a380*/  IMAD R6, R0, 0x8, R3 ;  /* 0x0000000800067824 */ /* 0x000fe200078e0203 */
[----:B------:R-:W-:Y:S01]  /*a390*/  SHF.L.U32 R5, R7, 0x1f, RZ ;  /* 0x0000001f07057819 */ /* 0x000fe200000006ff */
[----:B-1----:R-:W-:Y:S06]  /*a3a0*/  @!P0 BRA `(.L_x_210) ;  /* 0x0000000400188947 */ /* 0x002fec0003800000 */
.L_x_223:
[----:B------:R-:W1:Y:S01]  /*a3b0*/  SYNCS.PHASECHK.TRANS64.TRYWAIT P0, [R6+URZ], R5 ;  /* 0x00000005060075a7 */ /* 0x000e62000800017f */
[----:B------:R-:W-:-:S05]  /*a3c0*/  VIADD R0, R0, 0x1 ;  /* 0x0000000100007836 */ /* 0x000fca0000000000 */
[----:B------:R-:W-:-:S04]  /*a3d0*/  ISETP.NE.AND P1, PT, R0, 0x6, PT ;  /* 0x000000060000780c */ /* 0x000fc80003f25270 */
[----:B------:R-:W-:Y:S02]  /*a3e0*/  SEL R2, RZ, 0x1, P1 ;  /* 0x00000001ff027807 */ /* 0x000fe40000800000 */
[----:B------:R-:W-:Y:S02]  /*a3f0*/  SEL R0, R0, RZ, P1 ;  /* 0x000000ff00007207 */ /* 0x000fe40000800000 */
[----:B------:R-:W-:-:S03]  /*a400*/  LOP3.LUT R7, R7, R2, RZ, 0x3c, !PT ;  /* 0x0000000207077212 */ /* 0x000fc600078e3cff */
[----:B0-----:R-:W-:Y:S01]  /*a410*/  IMAD R9, R0, 0x8, R3 ;  /* 0x0000000800097824 */ /* 0x001fe200078e0203 */
[----:B------:R-:W-:Y:S01]  /*a420*/  SHF.L.U32 R4, R7, 0x1f, RZ ;  /* 0x0000001f07047819 */ /* 0x000fe200000006ff */
[----:B-1----:R-:W-:Y:S06]  /*a430*/  @!P0 BRA `(.L_x_211) ;  /* 0x0000000400088947 */ /* 0x002fec0003800000 */
.L_x_224:
        /* <DEDUP_REMOVED lines=9> */
.L_x_225:
[----:B------:R-:W1:Y:S01]  /*a4d0*/  SYNCS.PHASECHK.TRANS64.TRYWAIT P0, [R6+URZ], R5 ;  /* 0x00000005060075a7 */ /* 0x000e62000800017f */
[----:B------:R-:W-:-:S05]  /*a4e0*/  VIADD R0, R0, 0x1 ;  /* 0x0000000100007836 */ /* 0x000fca0000000000 */
[----:B------:R-:W-:-:S04]  /*a4f0*/  ISETP.NE.AND P1, PT, R0, 0x6, PT ;  /* 0x000000060000780c */ /* 0x000fc80003f25270 */
[----:B------:R-:W-:Y:S02]  /*a500*/  SEL R2, RZ, 0x1, P1 ;  /* 0x00000001ff027807 */ /* 0x000fe40000800000 */
[----:B------:R-:W-:Y:S02]  /*a510*/  SEL R0, R0, RZ, P1 ;  /* 0x000000ff00007207 */ /* 0x000fe40000800000 */
[----:B------:R-:W-:Y:S01]  /*a520*/  LOP3.LUT R2, R7, R2, RZ, 0x3c, !PT ;  /* 0x0000000207027212 */ /* 0x000fe200078e3cff */
[----:B-1----:R-:W-:Y:S06]  /*a530*/  @!P0 BRA `(.L_x_213) ;  /* 0x0000000000f08947 */ /* 0x002fec0003800000 */
.L_x_226:
[----:B------:R-:W-:Y:S01]  /*a540*/  IMAD R3, R0, 0x8, R3 ;  /* 0x0000000800037824 */ /* 0x000fe200078e0203 */
[----:B------:R-:W-:-:S07]  /*a550*/  SHF.L.U32 R0, R2, 0x1f, RZ ;  /* 0x0000001f02007819 */ /* 0x000fce00000006ff */
.L_x_214:
[----:B--2---:R2:W3:Y:S02]  /*a560*/  SYNCS.PHASECHK.TRANS64.TRYWAIT P0, [R3+URZ], R0 ;  /* 0x00000000030075a7 */ /* 0x0044e4000800017f */
[----:B---3--:R-:W-:Y:S05]  /*a570*/  @!P0 NANOSLEEP.SYNCS 0x989680 ;  /* 0x009896800000895d */ /* 0x008fea0003900000 */
[----:B------:R-:W3:Y:S02]  /*a580*/  @!P0 SYNCS.PHASECHK.TRANS64 P0, [R3+URZ], R0 ;  /* 0x00000000030085a7 */ /* 0x000ee4000800007f */
[----:B---3--:R-:W-:Y:S05]  /*a590*/  @!P0 BRA `(.L_x_214) ;  /* 0xfffffffc00f08947 */ /* 0x008fea000383ffff */
.L_x_207:
[----:B------:R-:W-:Y:S05]  /*a5a0*/  BSYNC B0 ;  /* 0x0000000000007941 */ /* 0x000fea0003800000 */
.L_x_206:
[----:B------:R-:W-:Y:S05]  /*a5b0*/  EXIT ;  /* 0x000000000000794d */ /* 0x000fea0003800000 */
.L_x_17:
[----:B---3--:R3:W4:Y:S02]  /*a5c0*/  SYNCS.PHASECHK.TRANS64.TRYWAIT P1, [R3+URZ], R0 ;  /* 0x00000000030075a7 */ /* 0x008724000802017f */
[----:B----4-:R-:W-:Y:S05]  /*a5d0*/  @!P1 NANOSLEEP.SYNCS 0x989680 ;  /* 0x009896800000995d */ /* 0x010fea0003900000 */
[----:B------:R-:W4:Y:S02]  /*a5e0*/  @!P1 SYNCS.PHASECHK.TRANS64 P1, [R3+URZ], R0 ;  /* 0x00000000030095a7 */ /* 0x000f24000802007f */
[----:B----4-:R-:W-:Y:S05]  /*a5f0*/  @!P1 BRA `(.L_x_17) ;  /* 0xfffffffc00f09947 */ /* 0x010fea000383ffff */
[----:B------:R-:W-:Y:S05]  /*a600*/  BRA `(.L_x_16) ;  /* 0xffffff6c00107947 */ /* 0x000fea000383ffff */
.L_x_22:
[----:B-1----:R-:W-:-:S04]  /*a610*/  IMAD.U32 R5, RZ, RZ, UR8 ;  /* 0x00000008ff057e24 */ /* 0x002fc8000f8e00ff */
[----:B------:R1:W2:Y:S03]  /*a620*/  SYNCS.PHASECHK.TRANS64.TRYWAIT P1, [R5+URZ], R4 ;  /* 0x00000004050075a7 */ /* 0x0002a6000802017f */
[----:B--2---:R-:W-:Y:S05]  /*a630*/  @!P1 NANOSLEEP.SYNCS 0x989680 ;  /* 0x009896800000995d */ /* 0x004fea0003900000 */
[----:B------:R-:W2:Y:S02]  /*a640*/  @!P1 SYNCS.PHASECHK.TRANS64 P1, [R5+URZ], R4 ;  /* 0x00000004050095a7 */ /* 0x000ea4000802007f */
[----:B--2---:R-:W-:Y:S05]  /*a650*/  @!P1 BRA `(.L_x_22) ;  /* 0xfffffffc00ec9947 */ /* 0x004fea000383ffff */
[----:B------:R-:W-:Y:S05]  /*a660*/  BRA `(.L_x_21) ;  /* 0xffffff7c00487947 */ /* 0x000fea000383ffff */
.L_x_193:
[----:B------:R-:W-:Y:S01]  /*a670*/  BSSY B1, `(.L_x_215) ;  /* 0x0000006000017945 */ /* 0x000fe20003800000 */
[----:B------:R-:W-:-:S07]  /*a680*/  IMAD.MOV.U32 R15, RZ, RZ, -0x1 ;  /* 0xffffffffff0f7424 */ /* 0x000fce00078e00ff */
[----:B------:R-:W-:Y:S05]  /*a690*/  WARPSYNC.COLLECTIVE R15, `(.L_x_216) ;  /* 0x000000000f0c7348 */ /* 0x000fea0003c00000 */
[----:B------:R-:W-:Y:S02]  /*a6a0*/  ELECT P6, UR62, PT ;  /* 0x00000000003e782f */ /* 0x000fe400038c0000 */
[----:B------:R-:W-:Y:S01]  /*a6b0*/  MOV R14, UR62 ;  /* 0x0000003e000e7c02 */ /* 0x000fe20008000f00 */
[----:B------:R-:W-:Y:S10]  /*a6c0*/  ENDCOLLECTIVE ;  /* 0x000000000000791b */ /* 0x000ff40003800000 */
.L_x_216:
[----:B------:R-:W-:Y:S05]  /*a6d0*/  BSYNC B1 ;  /* 0x0000000000017941 */ /* 0x000fea0003800000 */
.L_x_215:
[----:B------:R-:W-:Y:S05]  /*a6e0*/  BRA `(.L_x_217) ;  /* 0xfffffff000007947 */ /* 0x000fea000383ffff */
.L_x_196:
[----:B0-----:R0:W1:Y:S02]  /*a6f0*/  SYNCS.PHASECHK.TRANS64.TRYWAIT P1, [R14+URZ+0x30], R7 ;  /* 0x000030070e0075a7 */ /* 0x001064000802017f */
[----:B-1----:R-:W-:Y:S05]  /*a700*/  @!P1 NANOSLEEP.SYNCS 0x989680 ;  /* 0x009896800000995d */ /* 0x002fea0003900000 */
[----:B------:R-:W1:Y:S02]  /*a710*/  @!P1 SYNCS.PHASECHK.TRANS64 P1, [R14+URZ+0x30], R7 ;  /* 0x000030070e0095a7 */ /* 0x000e64000802007f */
[----:B-1----:R-:W-:Y:S05]  /*a720*/  @!P1 BRA `(.L_x_196) ;  /* 0xfffffffc00f09947 */ /* 0x002fea000383ffff */
[----:B------:R-:W-:Y:S05]  /*a730*/  BRA `(.L_x_218) ;  /* 0xfffffff000347947 */ /* 0x000fea000383ffff */
.L_x_205:
[----:B------:R-:W-:Y:S01]  /*a740*/  BSSY B0, `(.L_x_219) ;  /* 0x0000006000007945 */ /* 0x000fe20003800000 */
[----:B------:R-:W-:-:S07]  /*a750*/  IMAD.MOV.U32 R15, RZ, RZ, -0x1 ;  /* 0xffffffffff0f7424 */ /* 0x000fce00078e00ff */
[----:B------:R-:W-:Y:S05]  /*a760*/  WARPSYNC.COLLECTIVE R15, `(.L_x_220) ;  /* 0x000000000f0c7348 */ /* 0x000fea0003c00000 */
[----:B------:R-:W-:Y:S02]  /*a770*/  ELECT P6, UR62, PT ;  /* 0x00000000003e782f */ /* 0x000fe400038c0000 */
[----:B------:R-:W-:Y:S01]  /*a780*/  MOV R14, UR62 ;  /* 0x0000003e000e7c02 */ /* 0x000fe20008000f00 */
[----:B------:R-:W-:Y:S10]  /*a790*/  ENDCOLLECTIVE ;  /* 0x000000000000791b */ /* 0x000ff40003800000 */
.L_x_220:
[----:B------:R-:W-:Y:S05]  /*a7a0*/  BSYNC B0 ;  /* 0x0000000000007941 */ /* 0x000fea0003800000 */
.L_x_219:
[----:B------:R-:W-:Y:S05]  /*a7b0*/  BRA `(.L_x_221) ;  /* 0xfffffff800847947 */ /* 0x000fea000383ffff */
.L_x_209:
[----:B0-----:R0:W1:Y:S02]  /*a7c0*/  SYNCS.PHASECHK.TRANS64.TRYWAIT P0, [R7+URZ], R2 ;  /* 0x00000002070075a7 */ /* 0x001064000800017f */
[----:B-1----:R-:W-:Y:S05]  /*a7d0*/  @!P0 NANOSLEEP.SYNCS 0x989680 ;  /* 0x009896800000895d */ /* 0x002fea0003900000 */
[----:B------:R-:W1:Y:S02]  /*a7e0*/  @!P0 SYNCS.PHASECHK.TRANS64 P0, [R7+URZ], R2 ;  /* 0x00000002070085a7 */ /* 0x000e64000800007f */
[----:B-1----:R-:W-:Y:S05]  /*a7f0*/  @!P0 BRA `(.L_x_209) ;  /* 0xfffffffc00f08947 */ /* 0x002fea000383ffff */
[----:B------:R-:W-:Y:S05]  /*a800*/  BRA `(.L_x_222) ;  /* 0xfffffff800c47947 */ /* 0x000fea000383ffff */
.L_x_210:
[----:B0-----:R0:W1:Y:S02]  /*a810*/  SYNCS.PHASECHK.TRANS64.TRYWAIT P0, [R9+URZ], R4 ;  /* 0x00000004090075a7 */ /* 0x001064000800017f */
[----:B-1----:R-:W-:Y:S05]  /*a820*/  @!P0 NANOSLEEP.SYNCS 0x989680 ;  /* 0x009896800000895d */ /* 0x002fea0003900000 */
[----:B------:R-:W1:Y:S02]  /*a830*/  @!P0 SYNCS.PHASECHK.TRANS64 P0, [R9+URZ], R4 ;  /* 0x00000004090085a7 */ /* 0x000e64000800007f */
[----:B-1----:R-:W-:Y:S05]  /*a840*/  @!P0 BRA `(.L_x_210) ;  /* 0xfffffffc00f08947 */ /* 0x002fea000383ffff */
[----:B------:R-:W-:Y:S05]  /*a850*/  BRA `(.L_x_223) ;  /* 0xfffffff800d47947 */ /* 0x000fea000383ffff */
.L_x_211:
[----:B0-----:R0:W1:Y:S02]  /*a860*/  SYNCS.PHASECHK.TRANS64.TRYWAIT P0, [R6+URZ], R5 ;  /* 0x00000005060075a7 */ /* 0x001064000800017f */
[----:B-1----:R-:W-:Y:S05]  /*a870*/  @!P0 NANOSLEEP.SYNCS 0x989680 ;  /* 0x009896800000895d */ /* 0x002fea0003900000 */
[----:B------:R-:W1:Y:S02]  /*a880*/  @!P0 SYNCS.PHASECHK.TRANS64 P0, [R6+URZ], R5 ;  /* 0x00000005060085a7 */ /* 0x000e64000800007f */
[----:B-1----:R-:W-:Y:S05]  /*a890*/  @!P0 BRA `(.L_x_211) ;  /* 0xfffffffc00f08947 */ /* 0x002fea000383ffff */
[----:B------:R-:W-:Y:S05]  /*a8a0*/  BRA `(.L_x_224) ;  /* 0xfffffff800e47947 */ /* 0x000fea000383ffff */
.L_x_212:
[----:B0-----:R0:W1:Y:S02]  /*a8b0*/  SYNCS.PHASECHK.TRANS64.TRYWAIT P0, [R9+URZ], R4 ;  /* 0x00000004090075a7 */ /* 0x001064000800017f */
[----:B-1----:R-:W-:Y:S05]  /*a8c0*/  @!P0 NANOSLEEP.SYNCS 0x989680 ;  /* 0x009896800000895d */ /* 0x002fea0003900000 */
[----:B------:R-:W1:Y:S02]  /*a8d0*/  @!P0 SYNCS.PHASECHK.TRANS64 P0, [R9+URZ], R4 ;  /* 0x00000004090085a7 */ /* 0x000e64000800007f */
[----:B-1----:R-:W-:Y:S05]  /*a8e0*/  @!P0 BRA `(.L_x_212) ;  /* 0xfffffffc00f08947 */ /* 0x002fea000383ffff */
[----:B------:R-:W-:Y:S05]  /*a8f0*/  BRA `(.L_x_225) ;  /* 0xfffffff800f47947 */ /* 0x000fea000383ffff */
.L_x_213:
[----:B-1----:R1:W2:Y:S02]  /*a900*/  SYNCS.PHASECHK.TRANS64.TRYWAIT P0, [R6+URZ], R5 ;  /* 0x00000005060075a7 */ /* 0x0022a4000800017f */
[----:B--2---:R-:W-:Y:S05]  /*a910*/  @!P0 NANOSLEEP.SYNCS 0x989680 ;  /* 0x009896800000895d */ /* 0x004fea0003900000 */
[----:B------:R-:W2:Y:S02]  /*a920*/  @!P0 SYNCS.PHASECHK.TRANS64 P0, [R6+URZ], R5 ;  /* 0x00000005060085a7 */ /* 0x000ea4000800007f */
[----:B--2---:R-:W-:Y:S05]  /*a930*/  @!P0 BRA `(.L_x_213) ;  /* 0xfffffffc00f08947 */ /* 0x004fea000383ffff */
[----:B------:R-:W-:Y:S05]  /*a940*/  BRA `(.L_x_226) ;  /* 0xfffffff800fc7947 */ /* 0x000fea000383ffff */
.L_x_227:
[----:B------:R-:W-:-:S00]  /*a950*/  BRA `(.L_x_227) ;  /* 0xfffffffc00fc7947 */ /* 0x000fc0000383ffff */
[----:B------:R-:W-:-:S00]  /*a960*/  NOP ;  /* 0x0000000000007918 */ /* 0x000fc00000000000 */
        /* <DEDUP_REMOVED lines=9> */
.L_x_228:


//--------------------- .nv.global.init           --------------------------
	.section	.nv.global.init,"aw",@progbits
.nv.global.init:
	.type		$str$22,@object
	.size		$str$22,($str$23 - $str$22)
$str$22:
        /*0000*/ 	.byte	0x6b, 0x5f, 0x74, 0x69, 0x6c, 0x65, 0x5f, 0x63, 0x6f, 0x75, 0x6e, 0x74, 0x20, 0x3e, 0x3d, 0x20
        /*0010*/ 	.byte	0x31, 0x00
	.type		$str$23,@object
	.size		$str$23,(__unnamed_1 - $str$23)
$str$23:
        /*0012*/ 	.byte	0x2f, 0x74, 0x6d, 0x70, 0x2f, 0x63, 0x75, 0x74, 0x6c, 0x61, 0x73, 0x73, 0x5f, 0x73, 0x77, 0x65
        /*0022*/ 	.byte	0x65, 0x70, 0x5f, 0x73, 0x72, 0x63, 0x2f, 0x69, 0x6e, 0x63, 0x6c, 0x75, 0x64, 0x65, 0x2f, 0x63
        /*0032*/ 	.byte	0x75, 0x74, 0x6c, 0x61, 0x73, 0x73, 0x2f, 0x67, 0x65, 0x6d, 0x6d, 0x2f, 0x63, 0x6f, 0x6c, 0x6c
        /*0042*/ 	.byte	0x65, 0x63, 0x74, 0x69, 0x76, 0x65, 0x2f, 0x73, 0x6d, 0x39, 0x30, 0x5f, 0x6d, 0x6d, 0x61, 0x5f
        /*0052*/ 	.byte	0x74, 0x6d, 0x61, 0x5f, 0x67, 0x6d, 0x6d, 0x61, 0x5f, 0x73, 0x73, 0x5f, 0x77, 0x61, 0x72, 0x70
        /*0062*/ 	.byte	0x73, 0x70, 0x65, 0x63, 0x69, 0x61, 0x6c, 0x69, 0x7a, 0x65, 0x64, 0x2e, 0x68, 0x70, 0x70, 0x00
	.type		__unnamed_1,@object
	.size		__unnamed_1,(.L_0 - __unnamed_1)
__unnamed_1:
        /*0072*/ 	.byte	0x76, 0x6f, 0x69, 0x64, 0x20, 0x63, 0x75, 0x74, 0x6c, 0x61, 0x73, 0x73, 0x3a, 0x3a, 0x67, 0x65
        /* <DEDUP_REMOVED lines=179> */
        /*0bb2*/ 	.byte	0x64, 0x65, 0x6e, 0x74, 0x69, 0x74, 0x79, 0x5d, 0x00
.L_0:


//--------------------- .nv.shared._ZN7cutlass13device_kernelINS_4gemm6kernel13GemmUniversalIN4cute5tupleIJiiiiEEENS1_10collective13CollectiveMmaINS1_34MainloopSm90TmaGmmaWarpSpecializedILi6ENS5_IJNS4_1CILi1EEESB_SB_EEENS1_35KernelTmaWarpSpecializedCooperativeEEENS5_IJNSA_ILi192EEENSA_ILi80EEENSA_ILi64EEEEEENS_6half_tENS5_IJlSB_lEEESJ_SK_NS4_8TiledMMAINS4_8MMA_AtomIJNS4_4SM904GMMA25MMA_64x16x16_F32F16F16_SSILNSO_5MajorE0ELSQ_0ELNSO_7ScaleInE1ELSR_1EEEEEENS4_6LayoutINS5_IJNSA_ILi2EEESB_SB_EEENS5_IJSB_NSA_ILi0EEESX_EEEEENS5_IJNS4_10UnderscoreES10_S10_EEEEENS4_13SM90_TMA_LOADENS4_14ComposedLayoutINS4_7SwizzleILi3ELi4ELi3EEENS4_18smem_ptr_flag_bitsILi16EEENSU_INS5_IJNSA_ILi8EEESH_EEENS5_IJSH_SB_EEEEEEEvNS4_8identityES13_S1D_vS1E_EENS_8epilogue10collective6detail29Sm90TmaWarpSpecializedAdapterINS1H_15DefaultEpilogueISJ_SK_SK_NS1G_6thread17LinearCombinationISJ_Li1EffLNS1L_9ScaleType4KindE0ELNS_15FloatRoundStyleE2ESJ_EENS1_15EpilogueDefaultEEEEEvvEEEEvNT_6ParamsE --------------------------
	.section	.nv.shared._ZN7cutlass13device_kernelINS_4gemm6kernel13GemmUniversalIN4cute5tupleIJiiiiEEENS1_10collective13CollectiveMmaINS1_34MainloopSm90TmaGmmaWarpSpecializedILi6ENS5_IJNS4_1CILi1EEESB_SB_EEENS1_35KernelTmaWarpSpecializedCooperativeEEENS5_IJNSA_ILi192EEENSA_ILi80EEENSA_ILi64EEEEEENS_6half_tENS5_IJlSB_lEEESJ_SK_NS4_8TiledMMAINS4_8MMA_AtomIJNS4_4SM904GMMA25MMA_64x16x16_F32F16F16_SSILNSO_5MajorE0ELSQ_0ELNSO_7ScaleInE1ELSR_1EEEEEENS4_6LayoutINS5_IJNSA_ILi2EEESB_SB_EEENS5_IJSB_NSA_ILi0EEESX_EEEEENS5_IJNS4_10UnderscoreES10_S10_EEEEENS4_13SM90_TMA_LOADENS4_14ComposedLayoutINS4_7SwizzleILi3ELi4ELi3EEENS4_18smem_ptr_flag_bitsILi16EEENSU_INS5_IJNSA_ILi8EEESH_EEENS5_IJSH_SB_EEEEEEEvNS4_8identityES13_S1D_vS1E_EENS_8epilogue10collective6detail29Sm90TmaWarpSpecializedAdapterINS1H_15DefaultEpilogueISJ_SK_SK_NS1G_6thread17LinearCombinationISJ_Li1EffLNS1L_9ScaleType4KindE0ELNS_15FloatRoundStyleE2ESJ_EENS1_15EpilogueDefaultEEEEEvvEEEEvNT_6ParamsE,"aw",@nobits
	.sectionflags	@""
	.align	16
	.zero		1024


//--------------------- .nv.shared.reserved.0     --------------------------
	.section	.nv.shared.reserved.0,"aw",@nobits
	.weak		__nv_reservedSMEM_offset_0_alias
	.size		__nv_reservedSMEM_offset_0_alias, 0, 0
	.other		__nv_reservedSMEM_offset_0_alias,@"STO_CUDA_RESERVED_SHARED STV_DEFAULT"
__nv_reservedSMEM_offset_0_alias:
	.zero		0


//--------------------- .nv.global                --------------------------
	.section	.nv.global,"aw",@nobits
.nv.global:
	.type		_ZN40_INTERNAL_f702767a_4_k_cu_ca2576f7_148024cute1_E,@object
	.size		_ZN40_INTERNAL_f702767a_4_k_cu_ca2576f7_148024cute1_E,(_ZN40_INTERNAL_f702767a_4_k_cu_ca2576f7_148024cuda3std3__45__cpo6cbeginE - _ZN40_INTERNAL_f702767a_4_k_cu_ca2576f7_148024cute1_E)
_ZN40_INTERNAL_f702767a_4_k_cu_ca2576f7_148024cute1_E:
	.zero		1
	.type		_ZN40_INTERNAL_f702767a_4_k_cu_ca2576f7_148024cuda3std3__45__cpo6cbeginE,@object
	.size		_ZN40_INTERNAL_f702767a_4_k_cu_ca2576f7_148024cuda3std3__45__cpo6cbeginE,(_ZN40_INTERNAL_f702767a_4_k_cu_ca2576f7_148024cuda3std3__48in_placeE - _ZN40_INTERNAL_f702767a_4_k_cu_ca2576f7_148024cuda3std3__45__cpo6cbeginE)
_ZN40_INTERNAL_f702767a_4_k_cu_ca2576f7_148024cuda3std3__45__cpo6cbeginE:
	.zero		1
	.type		_ZN40_INTERNAL_f702767a_4_k_cu_ca2576f7_148024cuda3std3__48in_placeE,@object
	.size		_ZN40_INTERNAL_f702767a_4_k_cu_ca2576f7_148024cuda3std3__48in_placeE,(_ZN40_INTERNAL_f702767a_4_k_cu_ca2576f7_148024cuda3std6ranges3__45__cpo9iter_moveE - _ZN40_INTERNAL_f702767a_4_k_cu_ca2576f7_148024cuda3std3__48in_placeE)
_ZN40_INTERNAL_f702767a_4_k_cu_ca2576f7_148024cuda3std3__48in_placeE:
	.zero		1
	.type		_ZN40_INTERNAL_f702767a_4_k_cu_ca2576f7_148024cuda3std6ranges3__45__cpo9iter_moveE,@object
	.size		_ZN40_INTERNAL_f702767a_4_k_cu_ca2576f7_148024cuda3std6ranges3__45__cpo9iter_moveE,(_ZN40_INTERNAL_f702767a_4_k_cu_ca2576f7_148024cuda3std3__45__cpo5beginE - _ZN40_INTERNAL_f702767a_4_k_cu_ca2576f7_148024cuda3std6ranges3__45__cpo9iter_moveE)
_ZN40_INTERNAL_f702767a_4_k_cu_ca2576f7_148024cuda3std6ranges3__45__cpo9iter_moveE:
	.zero		1
	.type		_ZN40_INTERNAL_f702767a_4_k_cu_ca2576f7_148024cuda3std3__45__cpo5beginE,@object
	.size		_ZN40_INTERNAL_f702767a_4_k_cu_ca2576f7_148024cuda3std3__45__cpo5beginE,(_ZN40_INTERNAL_f702767a_4_k_cu_ca2576f7_148024cuda3std3__442_GLOBAL__N__f702767a_4_k_cu_ca2576f7_148026ignoreE - _ZN40_INTERNAL_f702767a_4_k_cu_ca2576f7_148024cuda3std3__45__cpo5beginE)
_ZN40_INTERNAL_f702767a_4_k_cu_ca2576f7_148024cuda3std3__45__cpo5beginE:
	.zero		1
	.type		_ZN40_INTERNAL_f702767a_4_k_cu_ca2576f7_148024cuda3std3__442_GLOBAL__N__f702767a_4_k_cu_ca2576f7_148026ignoreE,@object
	.size		_ZN40_INTERNAL_f702767a_4_k_cu_ca2576f7_148024cuda3std3__442_GLOBAL__N__f702767a_4_k_cu_ca2576f7_148026ignoreE,(_ZN40_INTERNAL_f702767a_4_k_cu_ca2576f7_148024cute7productE - _ZN40_INTERNAL_f702767a_4_k_cu_ca2576f7_148024cuda3std3__442_GLOBAL__N__f702767a_4_k_cu_ca2576f7_148026ignoreE)
_ZN40_INTERNAL_f702767a_4_k_cu_ca2576f7_148024cuda3std3__442_GLOBAL__N__f702767a_4_k_cu_ca2576f7_148026ignoreE:
	.zero		1
	.type		_ZN40_INTERNAL_f702767a_4_k_cu_ca2576f7_148024cute7productE,@object
	.size		_ZN40_INTERNAL_f702767a_4_k_cu_ca2576f7_148024cute7productE,(_ZN40_INTERNAL_f702767a_4_k_cu_ca2576f7_148024cuda3std3__45__cpo3endE - _ZN40_INTERNAL_f702767a_4_k_cu_ca2576f7_148024cute7productE)
_ZN40_INTERNAL_f702767a_4_k_cu_ca2576f7_148024cute7productE:
	.zero		1
	.type		_ZN40_INTERNAL_f702767a_4_k_cu_ca2576f7_148024cuda3std3__45__cpo3endE,@object
	.size		_ZN40_INTERNAL_f702767a_4_k_cu_ca2576f7_148024cuda3std3__45__cpo3endE,(_ZN40_INTERNAL_f702767a_4_k_cu_ca2576f7_148024cuda3std3__419piecewise_constructE - _ZN40_INTERNAL_f702767a_4_k_cu_ca2576f7_148024cuda3std3__45__cpo3endE)
_ZN40_INTERNAL_f702767a_4_k_cu_ca2576f7_148024cuda3std3__45__cpo3endE:
	.zero		1
	.type		_ZN40_INTERNAL_f702767a_4_k_cu_ca2576f7_148024cuda3std3__419piecewise_constructE,@object
	.size		_ZN40_INTERNAL_f702767a_4_k_cu_ca2576f7_148024cuda3std3__419piecewise_constructE,(_ZN40_INTERNAL_f702767a_4_k_cu_ca2576f7_148024cuda3std3__45__cpo4cendE - _ZN40_INTERNAL_f702767a_4_k_cu_ca2576f7_148024cuda3std3__419piecewise_constructE)
_ZN40_INTERNAL_f702767a_4_k_cu_ca2576f7_148024cuda3std3__419piecewise_constructE:
	.zero		1
	.type		_ZN40_INTERNAL_f702767a_4_k_cu_ca2576f7_148024cuda3std3__45__cpo4cendE,@object
	.size		_ZN40_INTERNAL_f702767a_4_k_cu_ca2576f7_148024cuda3std3__45__cpo4cendE,(_ZN40_INTERNAL_f702767a_4_k_cu_ca2576f7_148024cuda3std6ranges3__45__cpo4swapE - _ZN40_INTERNAL_f702767a_4_k_cu_ca2576f7_148024cuda3std3__45__cpo4cendE)
_ZN40_INTERNAL_f702767a_4_k_cu_ca2576f7_148024cuda3std3__45__cpo4cendE:
	.zero		1
	.type		_ZN40_INTERNAL_f702767a_4_k_cu_ca2576f7_148024cuda3std6ranges3__45__cpo4swapE,@object
	.size		_ZN40_INTERNAL_f702767a_4_k_cu_ca2576f7_148024cuda3std6ranges3__45__cpo4swapE,(.L_8 - _ZN40_INTERNAL_f702767a_4_k_cu_ca2576f7_148024cuda3std6ranges3__45__cpo4swapE)
_ZN40_INTERNAL_f702767a_4_k_cu_ca2576f7_148024cuda3std6ranges3__45__cpo4swapE:
	.zero		1
.L_8:


//--------------------- .nv.constant0._ZN7cutlass13device_kernelINS_4gemm6kernel13GemmUniversalIN4cute5tupleIJiiiiEEENS1_10collective13CollectiveMmaINS1_34MainloopSm90TmaGmmaWarpSpecializedILi6ENS5_IJNS4_1CILi1EEESB_SB_EEENS1_35KernelTmaWarpSpecializedCooperativeEEENS5_IJNSA_ILi192EEENSA_ILi80EEENSA_ILi64EEEEEENS_6half_tENS5_IJlSB_lEEESJ_SK_NS4_8TiledMMAINS4_8MMA_AtomIJNS4_4SM904GMMA25MMA_64x16x16_F32F16F16_SSILNSO_5MajorE0ELSQ_0ELNSO_7ScaleInE1ELSR_1EEEEEENS4_6LayoutINS5_IJNSA_ILi2EEESB_SB_EEENS5_IJSB_NSA_ILi0EEESX_EEEEENS5_IJNS4_10UnderscoreES10_S10_EEEEENS4_13SM90_TMA_LOADENS4_14ComposedLayoutINS4_7SwizzleILi3ELi4ELi3EEENS4_18smem_ptr_flag_bitsILi16EEENSU_INS5_IJNSA_ILi8EEESH_EEENS5_IJSH_SB_EEEEEEEvNS4_8identityES13_S1D_vS1E_EENS_8epilogue10collective6detail29Sm90TmaWarpSpecializedAdapterINS1H_15DefaultEpilogueISJ_SK_SK_NS1G_6thread17LinearCombinationISJ_Li1EffLNS1L_9ScaleType4KindE0ELNS_15FloatRoundStyleE2ESJ_EENS1_15EpilogueDefaultEEEEEvvEEEEvNT_6ParamsE --------------------------
	.section	.nv.constant0._ZN7cutlass13device_kernelINS_4gemm6kernel13GemmUniversalIN4cute5tupleIJiiiiEEENS1_10collective13CollectiveMmaINS1_34MainloopSm90TmaGmmaWarpSpecializedILi6ENS5_IJNS4_1CILi1EEESB_SB_EEENS1_35KernelTmaWarpSpecializedCooperativeEEENS5_IJNSA_ILi192EEENSA_ILi80EEENSA_ILi64EEEEEENS_6half_tENS5_IJlSB_lEEESJ_SK_NS4_8TiledMMAINS4_8MMA_AtomIJNS4_4SM904GMMA25MMA_64x16x16_F32F16F16_SSILNSO_5MajorE0ELSQ_0ELNSO_7ScaleInE1ELSR_1EEEEEENS4_6LayoutINS5_IJNSA_ILi2EEESB_SB_EEENS5_IJSB_NSA_ILi0EEESX_EEEEENS5_IJNS4_10UnderscoreES10_S10_EEEEENS4_13SM90_TMA_LOADENS4_14ComposedLayoutINS4_7SwizzleILi3ELi4ELi3EEENS4_18smem_ptr_flag_bitsILi16EEENSU_INS5_IJNSA_ILi8EEESH_EEENS5_IJSH_SB_EEEEEEEvNS4_8identityES13_S1D_vS1E_EENS_8epilogue10collective6detail29Sm90TmaWarpSpecializedAdapterINS1H_15DefaultEpilogueISJ_SK_SK_NS1G_6thread17LinearCombinationISJ_Li1EffLNS1L_9ScaleType4KindE0ELNS_15FloatRoundStyleE2ESJ_EENS1_15EpilogueDefaultEEEEEvvEEEEvNT_6ParamsE,"a",@progbits
	.sectionflags	@""
	.align	4
.nv.constant0._ZN7cutlass13device_kernelINS_4gemm6kernel13GemmUniversalIN4cute5tupleIJiiiiEEENS1_10collective13CollectiveMmaINS1_34MainloopSm90TmaGmmaWarpSpecializedILi6ENS5_IJNS4_1CILi1EEESB_SB_EEENS1_35KernelTmaWarpSpecializedCooperativeEEENS5_IJNSA_ILi192EEENSA_ILi80EEENSA_ILi64EEEEEENS_6half_tENS5_IJlSB_lEEESJ_SK_NS4_8TiledMMAINS4_8MMA_AtomIJNS4_4SM904GMMA25MMA_64x16x16_F32F16F16_SSILNSO_5MajorE0ELSQ_0ELNSO_7ScaleInE1ELSR_1EEEEEENS4_6LayoutINS5_IJNSA_ILi2EEESB_SB_EEENS5_IJSB_NSA_ILi0EEESX_EEEEENS5_IJNS4_10UnderscoreES10_S10_EEEEENS4_13SM90_TMA_LOADENS4_14ComposedLayoutINS4_7SwizzleILi3ELi4ELi3EEENS4_18smem_ptr_flag_bitsILi16EEENSU_INS5_IJNSA_ILi8EEESH_EEENS5_IJSH_SB_EEEEEEEvNS4_8identityES13_S1D_vS1E_EENS_8epilogue10collective6detail29Sm90TmaWarpSpecializedAdapterINS1H_15DefaultEpilogueISJ_SK_SK_NS1G_6thread17LinearCombinationISJ_Li1EffLNS1L_9ScaleType4KindE0ELNS_15FloatRoundStyleE2ESJ_EENS1_15EpilogueDefaultEEEEEvvEEEEvNT_6ParamsE:
	.zero		1664


//--------------------- SYMBOLS --------------------------

	.type		.nv.reservedSmem.offset0,@object
	.size		.nv.reservedSmem.offset0,0x4
	.type		__assertfail,@function
